//
// Generated by NVIDIA NVVM Compiler
//
// Compiler Build ID: CL-36424714
// Cuda compilation tools, release 13.0, V13.0.88
// Based on NVVM 20.0.0
//

.version 9.0
.target sm_100
.address_size 64

	// .globl	_Z22computeHammingAndGroupPKyPKiiiiyPiS3_
.global .align 1 .b8 _ZN34_INTERNAL_80745d6f_4_k_cu_fe488be14cuda3std3__45__cpo5beginE[1];
.global .align 1 .b8 _ZN34_INTERNAL_80745d6f_4_k_cu_fe488be14cuda3std3__45__cpo3endE[1];
.global .align 1 .b8 _ZN34_INTERNAL_80745d6f_4_k_cu_fe488be14cuda3std3__45__cpo6cbeginE[1];
.global .align 1 .b8 _ZN34_INTERNAL_80745d6f_4_k_cu_fe488be14cuda3std3__45__cpo4cendE[1];
.global .align 1 .b8 _ZN34_INTERNAL_80745d6f_4_k_cu_fe488be14cuda3std3__45__cpo6rbeginE[1];
.global .align 1 .b8 _ZN34_INTERNAL_80745d6f_4_k_cu_fe488be14cuda3std3__45__cpo4rendE[1];
.global .align 1 .b8 _ZN34_INTERNAL_80745d6f_4_k_cu_fe488be14cuda3std3__45__cpo7crbeginE[1];
.global .align 1 .b8 _ZN34_INTERNAL_80745d6f_4_k_cu_fe488be14cuda3std3__45__cpo5crendE[1];
.global .align 1 .b8 _ZN34_INTERNAL_80745d6f_4_k_cu_fe488be14cuda3std3__436_GLOBAL__N__80745d6f_4_k_cu_fe488be16ignoreE[1];
.global .align 1 .b8 _ZN34_INTERNAL_80745d6f_4_k_cu_fe488be14cuda3std3__419piecewise_constructE[1];
.global .align 1 .b8 _ZN34_INTERNAL_80745d6f_4_k_cu_fe488be14cuda3std3__48in_placeE[1];
.global .align 1 .b8 _ZN34_INTERNAL_80745d6f_4_k_cu_fe488be14cuda3std3__420unreachable_sentinelE[1];
.global .align 1 .b8 _ZN34_INTERNAL_80745d6f_4_k_cu_fe488be14cuda3std3__47nulloptE[1];
.global .align 1 .b8 _ZN34_INTERNAL_80745d6f_4_k_cu_fe488be14cuda3std3__48unexpectE[1];
.global .align 1 .b8 _ZN34_INTERNAL_80745d6f_4_k_cu_fe488be14cuda3std6ranges3__45__cpo4swapE[1];
.global .align 1 .b8 _ZN34_INTERNAL_80745d6f_4_k_cu_fe488be14cuda3std6ranges3__45__cpo9iter_moveE[1];
.global .align 1 .b8 _ZN34_INTERNAL_80745d6f_4_k_cu_fe488be14cuda3std6ranges3__45__cpo5beginE[1];
.global .align 1 .b8 _ZN34_INTERNAL_80745d6f_4_k_cu_fe488be14cuda3std6ranges3__45__cpo3endE[1];
.global .align 1 .b8 _ZN34_INTERNAL_80745d6f_4_k_cu_fe488be14cuda3std6ranges3__45__cpo6cbeginE[1];
.global .align 1 .b8 _ZN34_INTERNAL_80745d6f_4_k_cu_fe488be14cuda3std6ranges3__45__cpo4cendE[1];
.global .align 1 .b8 _ZN34_INTERNAL_80745d6f_4_k_cu_fe488be14cuda3std6ranges3__45__cpo7advanceE[1];
.global .align 1 .b8 _ZN34_INTERNAL_80745d6f_4_k_cu_fe488be14cuda3std6ranges3__45__cpo9iter_swapE[1];
.global .align 1 .b8 _ZN34_INTERNAL_80745d6f_4_k_cu_fe488be14cuda3std6ranges3__45__cpo4nextE[1];
.global .align 1 .b8 _ZN34_INTERNAL_80745d6f_4_k_cu_fe488be14cuda3std6ranges3__45__cpo4prevE[1];
.global .align 1 .b8 _ZN34_INTERNAL_80745d6f_4_k_cu_fe488be14cuda3std6ranges3__45__cpo4dataE[1];
.global .align 1 .b8 _ZN34_INTERNAL_80745d6f_4_k_cu_fe488be14cuda3std6ranges3__45__cpo5cdataE[1];
.global .align 1 .b8 _ZN34_INTERNAL_80745d6f_4_k_cu_fe488be14cuda3std6ranges3__45__cpo4sizeE[1];
.global .align 1 .b8 _ZN34_INTERNAL_80745d6f_4_k_cu_fe488be14cuda3std6ranges3__45__cpo5ssizeE[1];
.global .align 1 .b8 _ZN34_INTERNAL_80745d6f_4_k_cu_fe488be14cuda3std6ranges3__45__cpo8distanceE[1];
.global .align 1 .b8 _ZN34_INTERNAL_80745d6f_4_k_cu_fe488be16thrust24THRUST_300001_SM_1000_NS8cuda_cub3parE[1];
.global .align 1 .b8 _ZN34_INTERNAL_80745d6f_4_k_cu_fe488be16thrust24THRUST_300001_SM_1000_NS8cuda_cub10par_nosyncE[1];
.global .align 1 .b8 _ZN34_INTERNAL_80745d6f_4_k_cu_fe488be16thrust24THRUST_300001_SM_1000_NS6system6detail10sequential3seqE[1];
.global .align 1 .b8 _ZN34_INTERNAL_80745d6f_4_k_cu_fe488be16thrust24THRUST_300001_SM_1000_NS12placeholders2_1E[1];
.global .align 1 .b8 _ZN34_INTERNAL_80745d6f_4_k_cu_fe488be16thrust24THRUST_300001_SM_1000_NS12placeholders2_2E[1];
.global .align 1 .b8 _ZN34_INTERNAL_80745d6f_4_k_cu_fe488be16thrust24THRUST_300001_SM_1000_NS12placeholders2_3E[1];
.global .align 1 .b8 _ZN34_INTERNAL_80745d6f_4_k_cu_fe488be16thrust24THRUST_300001_SM_1000_NS12placeholders2_4E[1];
.global .align 1 .b8 _ZN34_INTERNAL_80745d6f_4_k_cu_fe488be16thrust24THRUST_300001_SM_1000_NS12placeholders2_5E[1];
.global .align 1 .b8 _ZN34_INTERNAL_80745d6f_4_k_cu_fe488be16thrust24THRUST_300001_SM_1000_NS12placeholders2_6E[1];
.global .align 1 .b8 _ZN34_INTERNAL_80745d6f_4_k_cu_fe488be16thrust24THRUST_300001_SM_1000_NS12placeholders2_7E[1];
.global .align 1 .b8 _ZN34_INTERNAL_80745d6f_4_k_cu_fe488be16thrust24THRUST_300001_SM_1000_NS12placeholders2_8E[1];
.global .align 1 .b8 _ZN34_INTERNAL_80745d6f_4_k_cu_fe488be16thrust24THRUST_300001_SM_1000_NS12placeholders2_9E[1];
.global .align 1 .b8 _ZN34_INTERNAL_80745d6f_4_k_cu_fe488be16thrust24THRUST_300001_SM_1000_NS12placeholders3_10E[1];
.global .align 1 .b8 _ZN34_INTERNAL_80745d6f_4_k_cu_fe488be16thrust24THRUST_300001_SM_1000_NS3seqE[1];

.visible .entry _Z22computeHammingAndGroupPKyPKiiiiyPiS3_(
	.param .u64 .ptr .align 1 _Z22computeHammingAndGroupPKyPKiiiiyPiS3__param_0,
	.param .u64 .ptr .align 1 _Z22computeHammingAndGroupPKyPKiiiiyPiS3__param_1,
	.param .u32 _Z22computeHammingAndGroupPKyPKiiiiyPiS3__param_2,
	.param .u32 _Z22computeHammingAndGroupPKyPKiiiiyPiS3__param_3,
	.param .u32 _Z22computeHammingAndGroupPKyPKiiiiyPiS3__param_4,
	.param .u64 _Z22computeHammingAndGroupPKyPKiiiiyPiS3__param_5,
	.param .u64 .ptr .align 1 _Z22computeHammingAndGroupPKyPKiiiiyPiS3__param_6,
	.param .u64 .ptr .align 1 _Z22computeHammingAndGroupPKyPKiiiiyPiS3__param_7
)
{
	.reg .pred 	%p<3>;
	.reg .b32 	%r<15>;
	.reg .b64 	%rd<27>;

	ld.param.u64 	%rd9, [_Z22computeHammingAndGroupPKyPKiiiiyPiS3__param_0];
	ld.param.u64 	%rd5, [_Z22computeHammingAndGroupPKyPKiiiiyPiS3__param_1];
	ld.param.u32 	%r5, [_Z22computeHammingAndGroupPKyPKiiiiyPiS3__param_2];
	ld.param.u32 	%r3, [_Z22computeHammingAndGroupPKyPKiiiiyPiS3__param_3];
	ld.param.u32 	%r4, [_Z22computeHammingAndGroupPKyPKiiiiyPiS3__param_4];
	ld.param.u64 	%rd6, [_Z22computeHammingAndGroupPKyPKiiiiyPiS3__param_5];
	ld.param.u64 	%rd7, [_Z22computeHammingAndGroupPKyPKiiiiyPiS3__param_6];
	ld.param.u64 	%rd8, [_Z22computeHammingAndGroupPKyPKiiiiyPiS3__param_7];
	cvta.to.global.u64 	%rd1, %rd9;
	mov.u32 	%r6, %ctaid.x;
	mov.u32 	%r7, %ntid.x;
	mov.u32 	%r8, %tid.x;
	mad.lo.s32 	%r1, %r6, %r7, %r8;
	setp.ge.s32 	%p1, %r1, %r5;
	@%p1 bra 	$L__BB0_5;
	cvta.to.global.u64 	%rd10, %rd5;
	mul.wide.s32 	%rd11, %r1, 4;
	add.s64 	%rd12, %rd10, %rd11;
	ld.global.u32 	%r9, [%rd12];
	div.s32 	%r2, %r9, %r3;
	mul.lo.s32 	%r10, %r2, %r3;
	sub.s32 	%r11, %r10, %r9;
	add.s32 	%r12, %r3, %r11;
	setp.lt.s32 	%p2, %r12, %r4;
	@%p2 bra 	$L__BB0_3;
	mul.wide.s32 	%rd13, %r2, 8;
	add.s64 	%rd14, %rd1, %rd13;
	ld.global.u64 	%rd26, [%rd14];
	bra.uni 	$L__BB0_4;
$L__BB0_3:
	mul.wide.s32 	%rd15, %r2, 8;
	add.s64 	%rd16, %rd1, %rd15;
	ld.global.u64 	%rd17, [%rd16];
	ld.global.u64 	%rd18, [%rd16+8];
	or.b64  	%rd26, %rd18, %rd17;
$L__BB0_4:
	xor.b64  	%rd19, %rd26, %rd6;
	popc.b64 	%r13, %rd19;
	cvta.to.global.u64 	%rd20, %rd7;
	add.s64 	%rd22, %rd20, %rd11;
	st.global.u32 	[%rd22], %r13;
	cvta.to.global.u64 	%rd23, %rd8;
	mul.wide.u32 	%rd24, %r13, 4;
	add.s64 	%rd25, %rd23, %rd24;
	atom.global.add.u32 	%r14, [%rd25], 1;
$L__BB0_5:
	ret;

}
	// .globl	_Z17groupAndBuildTreePKiS0_PiS1_iiP17ReferenceTreeNodePS3_
.visible .entry _Z17groupAndBuildTreePKiS0_PiS1_iiP17ReferenceTreeNodePS3_(
	.param .u64 .ptr .align 1 _Z17groupAndBuildTreePKiS0_PiS1_iiP17ReferenceTreeNodePS3__param_0,
	.param .u64 .ptr .align 1 _Z17groupAndBuildTreePKiS0_PiS1_iiP17ReferenceTreeNodePS3__param_1,
	.param .u64 .ptr .align 1 _Z17groupAndBuildTreePKiS0_PiS1_iiP17ReferenceTreeNodePS3__param_2,
	.param .u64 .ptr .align 1 _Z17groupAndBuildTreePKiS0_PiS1_iiP17ReferenceTreeNodePS3__param_3,
	.param .u32 _Z17groupAndBuildTreePKiS0_PiS1_iiP17ReferenceTreeNodePS3__param_4,
	.param .u32 _Z17groupAndBuildTreePKiS0_PiS1_iiP17ReferenceTreeNodePS3__param_5,
	.param .u64 .ptr .align 1 _Z17groupAndBuildTreePKiS0_PiS1_iiP17ReferenceTreeNodePS3__param_6,
	.param .u64 .ptr .align 1 _Z17groupAndBuildTreePKiS0_PiS1_iiP17ReferenceTreeNodePS3__param_7
)
{
	.reg .pred 	%p<27>;
	.reg .b32 	%r<119>;
	.reg .b64 	%rd<147>;

	ld.param.u64 	%rd7, [_Z17groupAndBuildTreePKiS0_PiS1_iiP17ReferenceTreeNodePS3__param_0];
	ld.param.u64 	%rd10, [_Z17groupAndBuildTreePKiS0_PiS1_iiP17ReferenceTreeNodePS3__param_1];
	ld.param.u64 	%rd8, [_Z17groupAndBuildTreePKiS0_PiS1_iiP17ReferenceTreeNodePS3__param_2];
	ld.param.u64 	%rd9, [_Z17groupAndBuildTreePKiS0_PiS1_iiP17ReferenceTreeNodePS3__param_3];
	ld.param.u32 	%r52, [_Z17groupAndBuildTreePKiS0_PiS1_iiP17ReferenceTreeNodePS3__param_4];
	ld.param.u32 	%r51, [_Z17groupAndBuildTreePKiS0_PiS1_iiP17ReferenceTreeNodePS3__param_5];
	ld.param.u64 	%rd11, [_Z17groupAndBuildTreePKiS0_PiS1_iiP17ReferenceTreeNodePS3__param_6];
	ld.param.u64 	%rd12, [_Z17groupAndBuildTreePKiS0_PiS1_iiP17ReferenceTreeNodePS3__param_7];
	cvta.to.global.u64 	%rd1, %rd12;
	cvta.to.global.u64 	%rd2, %rd11;
	cvta.to.global.u64 	%rd3, %rd10;
	mov.u32 	%r1, %ctaid.x;
	mov.u32 	%r53, %ntid.x;
	mov.u32 	%r2, %tid.x;
	mad.lo.s32 	%r3, %r1, %r53, %r2;
	setp.ge.s32 	%p1, %r3, %r52;
	@%p1 bra 	$L__BB1_44;
	cvta.to.global.u64 	%rd13, %rd7;
	cvta.to.global.u64 	%rd14, %rd9;
	cvta.to.global.u64 	%rd15, %rd8;
	mul.wide.s32 	%rd16, %r3, 4;
	add.s64 	%rd17, %rd13, %rd16;
	ld.global.u32 	%r54, [%rd17];
	mul.wide.s32 	%rd18, %r54, 4;
	add.s64 	%rd19, %rd14, %rd18;
	atom.global.add.u32 	%r55, [%rd19], 1;
	mul.wide.s32 	%rd20, %r55, 4;
	add.s64 	%rd21, %rd15, %rd20;
	st.global.u32 	[%rd21], %r3;
	or.b32  	%r56, %r2, %r1;
	setp.ne.s32 	%p2, %r56, 0;
	@%p2 bra 	$L__BB1_44;
	setp.lt.s32 	%p3, %r51, 1;
	mov.b32 	%r95, 0;
	@%p3 bra 	$L__BB1_43;
	and.b32  	%r4, %r51, 7;
	setp.lt.u32 	%p4, %r51, 8;
	mov.b32 	%r95, 0;
	mov.b32 	%r111, 1;
	@%p4 bra 	$L__BB1_22;
	and.b32  	%r5, %r51, 2147483640;
	mov.b32 	%r95, 0;
	mov.b32 	%r93, 1;
$L__BB1_5:
	.pragma "nounroll";
	mul.wide.u32 	%rd22, %r93, 4;
	add.s64 	%rd4, %rd3, %rd22;
	ld.global.u32 	%r63, [%rd4];
	setp.lt.s32 	%p5, %r63, 1;
	@%p5 bra 	$L__BB1_7;
	ld.global.u64 	%rd23, [%rd2+16];
	mul.wide.s32 	%rd24, %r95, 4;
	add.s64 	%rd25, %rd23, %rd24;
	st.u32 	[%rd25], %r93;
	mul.wide.s32 	%rd26, %r95, 8;
	add.s64 	%rd27, %rd1, %rd26;
	ld.global.u64 	%rd28, [%rd27];
	ld.global.u64 	%rd29, [%rd2+24];
	add.s64 	%rd30, %rd29, %rd26;
	st.u64 	[%rd30], %rd28;
	add.s32 	%r95, %r95, 1;
$L__BB1_7:
	ld.global.u32 	%r64, [%rd4+4];
	setp.lt.s32 	%p6, %r64, 1;
	@%p6 bra 	$L__BB1_9;
	add.s32 	%r65, %r93, 1;
	ld.global.u64 	%rd31, [%rd2+16];
	mul.wide.s32 	%rd32, %r95, 4;
	add.s64 	%rd33, %rd31, %rd32;
	st.u32 	[%rd33], %r65;
	mul.wide.s32 	%rd34, %r95, 8;
	add.s64 	%rd35, %rd1, %rd34;
	ld.global.u64 	%rd36, [%rd35];
	ld.global.u64 	%rd37, [%rd2+24];
	add.s64 	%rd38, %rd37, %rd34;
	st.u64 	[%rd38], %rd36;
	add.s32 	%r95, %r95, 1;
$L__BB1_9:
	ld.global.u32 	%r66, [%rd4+8];
	setp.lt.s32 	%p7, %r66, 1;
	@%p7 bra 	$L__BB1_11;
	add.s32 	%r67, %r93, 2;
	ld.global.u64 	%rd39, [%rd2+16];
	mul.wide.s32 	%rd40, %r95, 4;
	add.s64 	%rd41, %rd39, %rd40;
	st.u32 	[%rd41], %r67;
	mul.wide.s32 	%rd42, %r95, 8;
	add.s64 	%rd43, %rd1, %rd42;
	ld.global.u64 	%rd44, [%rd43];
	ld.global.u64 	%rd45, [%rd2+24];
	add.s64 	%rd46, %rd45, %rd42;
	st.u64 	[%rd46], %rd44;
	add.s32 	%r95, %r95, 1;
$L__BB1_11:
	ld.global.u32 	%r68, [%rd4+12];
	setp.lt.s32 	%p8, %r68, 1;
	@%p8 bra 	$L__BB1_13;
	add.s32 	%r69, %r93, 3;
	ld.global.u64 	%rd47, [%rd2+16];
	mul.wide.s32 	%rd48, %r95, 4;
	add.s64 	%rd49, %rd47, %rd48;
	st.u32 	[%rd49], %r69;
	mul.wide.s32 	%rd50, %r95, 8;
	add.s64 	%rd51, %rd1, %rd50;
	ld.global.u64 	%rd52, [%rd51];
	ld.global.u64 	%rd53, [%rd2+24];
	add.s64 	%rd54, %rd53, %rd50;
	st.u64 	[%rd54], %rd52;
	add.s32 	%r95, %r95, 1;
$L__BB1_13:
	ld.global.u32 	%r70, [%rd4+16];
	setp.lt.s32 	%p9, %r70, 1;
	@%p9 bra 	$L__BB1_15;
	add.s32 	%r71, %r93, 4;
	ld.global.u64 	%rd55, [%rd2+16];
	mul.wide.s32 	%rd56, %r95, 4;
	add.s64 	%rd57, %rd55, %rd56;
	st.u32 	[%rd57], %r71;
	mul.wide.s32 	%rd58, %r95, 8;
	add.s64 	%rd59, %rd1, %rd58;
	ld.global.u64 	%rd60, [%rd59];
	ld.global.u64 	%rd61, [%rd2+24];
	add.s64 	%rd62, %rd61, %rd58;
	st.u64 	[%rd62], %rd60;
	add.s32 	%r95, %r95, 1;
$L__BB1_15:
	ld.global.u32 	%r72, [%rd4+20];
	setp.lt.s32 	%p10, %r72, 1;
	@%p10 bra 	$L__BB1_17;
	add.s32 	%r73, %r93, 5;
	ld.global.u64 	%rd63, [%rd2+16];
	mul.wide.s32 	%rd64, %r95, 4;
	add.s64 	%rd65, %rd63, %rd64;
	st.u32 	[%rd65], %r73;
	mul.wide.s32 	%rd66, %r95, 8;
	add.s64 	%rd67, %rd1, %rd66;
	ld.global.u64 	%rd68, [%rd67];
	ld.global.u64 	%rd69, [%rd2+24];
	add.s64 	%rd70, %rd69, %rd66;
	st.u64 	[%rd70], %rd68;
	add.s32 	%r95, %r95, 1;
$L__BB1_17:
	ld.global.u32 	%r74, [%rd4+24];
	setp.lt.s32 	%p11, %r74, 1;
	@%p11 bra 	$L__BB1_19;
	add.s32 	%r75, %r93, 6;
	ld.global.u64 	%rd71, [%rd2+16];
	mul.wide.s32 	%rd72, %r95, 4;
	add.s64 	%rd73, %rd71, %rd72;
	st.u32 	[%rd73], %r75;
	mul.wide.s32 	%rd74, %r95, 8;
	add.s64 	%rd75, %rd1, %rd74;
	ld.global.u64 	%rd76, [%rd75];
	ld.global.u64 	%rd77, [%rd2+24];
	add.s64 	%rd78, %rd77, %rd74;
	st.u64 	[%rd78], %rd76;
	add.s32 	%r95, %r95, 1;
$L__BB1_19:
	ld.global.u32 	%r76, [%rd4+28];
	setp.lt.s32 	%p12, %r76, 1;
	@%p12 bra 	$L__BB1_21;
	add.s32 	%r77, %r93, 7;
	ld.global.u64 	%rd79, [%rd2+16];
	mul.wide.s32 	%rd80, %r95, 4;
	add.s64 	%rd81, %rd79, %rd80;
	st.u32 	[%rd81], %r77;
	mul.wide.s32 	%rd82, %r95, 8;
	add.s64 	%rd83, %rd1, %rd82;
	ld.global.u64 	%rd84, [%rd83];
	ld.global.u64 	%rd85, [%rd2+24];
	add.s64 	%rd86, %rd85, %rd82;
	st.u64 	[%rd86], %rd84;
	add.s32 	%r95, %r95, 1;
$L__BB1_21:
	add.s32 	%r111, %r93, 8;
	add.s32 	%r78, %r93, 7;
	setp.ne.s32 	%p13, %r78, %r5;
	mov.u32 	%r93, %r111;
	@%p13 bra 	$L__BB1_5;
$L__BB1_22:
	setp.eq.s32 	%p14, %r4, 0;
	@%p14 bra 	$L__BB1_43;
	and.b32  	%r28, %r51, 3;
	setp.lt.u32 	%p15, %r4, 4;
	@%p15 bra 	$L__BB1_33;
	mul.wide.u32 	%rd87, %r111, 4;
	add.s64 	%rd5, %rd3, %rd87;
	ld.global.u32 	%r80, [%rd5];
	setp.lt.s32 	%p16, %r80, 1;
	@%p16 bra 	$L__BB1_26;
	ld.global.u64 	%rd88, [%rd2+16];
	mul.wide.s32 	%rd89, %r95, 4;
	add.s64 	%rd90, %rd88, %rd89;
	st.u32 	[%rd90], %r111;
	mul.wide.s32 	%rd91, %r95, 8;
	add.s64 	%rd92, %rd1, %rd91;
	ld.global.u64 	%rd93, [%rd92];
	ld.global.u64 	%rd94, [%rd2+24];
	add.s64 	%rd95, %rd94, %rd91;
	st.u64 	[%rd95], %rd93;
	add.s32 	%r95, %r95, 1;
$L__BB1_26:
	ld.global.u32 	%r81, [%rd5+4];
	setp.lt.s32 	%p17, %r81, 1;
	@%p17 bra 	$L__BB1_28;
	add.s32 	%r82, %r111, 1;
	ld.global.u64 	%rd96, [%rd2+16];
	mul.wide.s32 	%rd97, %r95, 4;
	add.s64 	%rd98, %rd96, %rd97;
	st.u32 	[%rd98], %r82;
	mul.wide.s32 	%rd99, %r95, 8;
	add.s64 	%rd100, %rd1, %rd99;
	ld.global.u64 	%rd101, [%rd100];
	ld.global.u64 	%rd102, [%rd2+24];
	add.s64 	%rd103, %rd102, %rd99;
	st.u64 	[%rd103], %rd101;
	add.s32 	%r95, %r95, 1;
$L__BB1_28:
	ld.global.u32 	%r83, [%rd5+8];
	setp.lt.s32 	%p18, %r83, 1;
	@%p18 bra 	$L__BB1_30;
	add.s32 	%r84, %r111, 2;
	ld.global.u64 	%rd104, [%rd2+16];
	mul.wide.s32 	%rd105, %r95, 4;
	add.s64 	%rd106, %rd104, %rd105;
	st.u32 	[%rd106], %r84;
	mul.wide.s32 	%rd107, %r95, 8;
	add.s64 	%rd108, %rd1, %rd107;
	ld.global.u64 	%rd109, [%rd108];
	ld.global.u64 	%rd110, [%rd2+24];
	add.s64 	%rd111, %rd110, %rd107;
	st.u64 	[%rd111], %rd109;
	add.s32 	%r95, %r95, 1;
$L__BB1_30:
	ld.global.u32 	%r85, [%rd5+12];
	setp.lt.s32 	%p19, %r85, 1;
	@%p19 bra 	$L__BB1_32;
	add.s32 	%r86, %r111, 3;
	ld.global.u64 	%rd112, [%rd2+16];
	mul.wide.s32 	%rd113, %r95, 4;
	add.s64 	%rd114, %rd112, %rd113;
	st.u32 	[%rd114], %r86;
	mul.wide.s32 	%rd115, %r95, 8;
	add.s64 	%rd116, %rd1, %rd115;
	ld.global.u64 	%rd117, [%rd116];
	ld.global.u64 	%rd118, [%rd2+24];
	add.s64 	%rd119, %rd118, %rd115;
	st.u64 	[%rd119], %rd117;
	add.s32 	%r95, %r95, 1;
$L__BB1_32:
	add.s32 	%r111, %r111, 4;
$L__BB1_33:
	setp.eq.s32 	%p20, %r28, 0;
	@%p20 bra 	$L__BB1_43;
	setp.eq.s32 	%p21, %r28, 1;
	@%p21 bra 	$L__BB1_40;
	mul.wide.u32 	%rd120, %r111, 4;
	add.s64 	%rd6, %rd3, %rd120;
	ld.global.u32 	%r88, [%rd6];
	setp.lt.s32 	%p22, %r88, 1;
	@%p22 bra 	$L__BB1_37;
	ld.global.u64 	%rd121, [%rd2+16];
	mul.wide.s32 	%rd122, %r95, 4;
	add.s64 	%rd123, %rd121, %rd122;
	st.u32 	[%rd123], %r111;
	mul.wide.s32 	%rd124, %r95, 8;
	add.s64 	%rd125, %rd1, %rd124;
	ld.global.u64 	%rd126, [%rd125];
	ld.global.u64 	%rd127, [%rd2+24];
	add.s64 	%rd128, %rd127, %rd124;
	st.u64 	[%rd128], %rd126;
	add.s32 	%r95, %r95, 1;
$L__BB1_37:
	ld.global.u32 	%r89, [%rd6+4];
	setp.lt.s32 	%p23, %r89, 1;
	@%p23 bra 	$L__BB1_39;
	add.s32 	%r90, %r111, 1;
	ld.global.u64 	%rd129, [%rd2+16];
	mul.wide.s32 	%rd130, %r95, 4;
	add.s64 	%rd131, %rd129, %rd130;
	st.u32 	[%rd131], %r90;
	mul.wide.s32 	%rd132, %r95, 8;
	add.s64 	%rd133, %rd1, %rd132;
	ld.global.u64 	%rd134, [%rd133];
	ld.global.u64 	%rd135, [%rd2+24];
	add.s64 	%rd136, %rd135, %rd132;
	st.u64 	[%rd136], %rd134;
	add.s32 	%r95, %r95, 1;
$L__BB1_39:
	add.s32 	%r111, %r111, 2;
$L__BB1_40:
	and.b32  	%r91, %r51, 1;
	setp.eq.b32 	%p24, %r91, 1;
	not.pred 	%p25, %p24;
	@%p25 bra 	$L__BB1_43;
	mul.wide.u32 	%rd137, %r111, 4;
	add.s64 	%rd138, %rd3, %rd137;
	ld.global.u32 	%r92, [%rd138];
	setp.lt.s32 	%p26, %r92, 1;
	@%p26 bra 	$L__BB1_43;
	ld.global.u64 	%rd139, [%rd2+16];
	mul.wide.s32 	%rd140, %r95, 4;
	add.s64 	%rd141, %rd139, %rd140;
	st.u32 	[%rd141], %r111;
	mul.wide.s32 	%rd142, %r95, 8;
	add.s64 	%rd143, %rd1, %rd142;
	ld.global.u64 	%rd144, [%rd143];
	ld.global.u64 	%rd145, [%rd2+24];
	add.s64 	%rd146, %rd145, %rd142;
	st.u64 	[%rd146], %rd144;
	add.s32 	%r95, %r95, 1;
$L__BB1_43:
	st.global.u32 	[%rd2+12], %r95;
$L__BB1_44:
	ret;

}
	// .globl	_ZN3cub18CUB_300001_SM_10006detail11EmptyKernelIvEEvv
.visible .entry _ZN3cub18CUB_300001_SM_10006detail11EmptyKernelIvEEvv()
{


	ret;

}


// ===== COMPILED SASS (sm_100) =====

	.target	sm_100

	.elftype	@"ET_EXEC"


//--------------------- .note.nv.tkinfo           --------------------------
	.section	.note.nv.tkinfo,"",@"SHT_NOTE"
	.sectionflags	@"SHF_NOTE_NV_TKINFO"
	.tkinfo
        /*0018*/ 	.word	0x00000002
        /*0030*/ 	.string	""
        /*0030*/ 	.string	"ptxas"
        /*0030*/ 	.string	"Cuda compilation tools, release 13.0, V13.0.88"
        /*0030*/ 	.string	"Build cuda_13.0.r13.0/compiler.36424714_0"
        /*0030*/ 	.string	"-arch sm_100 -m 64 "



//--------------------- .note.nv.cuinfo           --------------------------
	.section	.note.nv.cuinfo,"",@"SHT_NOTE"
	.sectionflags	@"SHF_NOTE_NV_CUINFO"
        /*0018*/ 	.short	0x0002
        /*001a*/ 	.short	0x0064
        /*001c*/ 	.short	0x0082
	.zero		2


//--------------------- .nv.info                  --------------------------
	.section	.nv.info,"",@"SHT_CUDA_INFO"
	.align	4


	//----- nvinfo : EIATTR_REGCOUNT
	.align		4
        /*0000*/ 	.byte	0x04, 0x2f
        /*0002*/ 	.short	(.L_44 - .L_43)
	.align		4
.L_43:
        /*0004*/ 	.word	index@(_Z22computeHammingAndGroupPKyPKiiiiyPiS3_)
        /*0008*/ 	.word	0x00000010


	//----- nvinfo : EIATTR_FRAME_SIZE
	.align		4
.L_44:
        /*000c*/ 	.byte	0x04, 0x11
        /*000e*/ 	.short	(.L_46 - .L_45)
	.align		4
.L_45:
        /*0010*/ 	.word	index@(_Z22computeHammingAndGroupPKyPKiiiiyPiS3_)
        /*0014*/ 	.word	0x00000000


	//----- nvinfo : EIATTR_REGCOUNT
	.align		4
.L_46:
        /*0018*/ 	.byte	0x04, 0x2f
        /*001a*/ 	.short	(.L_48 - .L_47)
	.align		4
.L_47:
        /*001c*/ 	.word	index@(_Z17groupAndBuildTreePKiS0_PiS1_iiP17ReferenceTreeNodePS3_)
        /*0020*/ 	.word	0x00000018


	//----- nvinfo : EIATTR_FRAME_SIZE
	.align		4
.L_48:
        /*0024*/ 	.byte	0x04, 0x11
        /*0026*/ 	.short	(.L_50 - .L_49)
	.align		4
.L_49:
        /*0028*/ 	.word	index@(_Z17groupAndBuildTreePKiS0_PiS1_iiP17ReferenceTreeNodePS3_)
        /*002c*/ 	.word	0x00000000


	//----- nvinfo : EIATTR_REGCOUNT
	.align		4
.L_50:
        /*0030*/ 	.byte	0x04, 0x2f
        /*0032*/ 	.short	(.L_52 - .L_51)
	.align		4
.L_51:
        /*0034*/ 	.word	index@(_ZN3cub18CUB_300001_SM_10006detail11EmptyKernelIvEEvv)
        /*0038*/ 	.word	0x00000004


	//----- nvinfo : EIATTR_FRAME_SIZE
	.align		4
.L_52:
        /*003c*/ 	.byte	0x04, 0x11
        /*003e*/ 	.short	(.L_54 - .L_53)
	.align		4
.L_53:
        /*0040*/ 	.word	index@(_ZN3cub18CUB_300001_SM_10006detail11EmptyKernelIvEEvv)
        /*0044*/ 	.word	0x00000000


	//----- nvinfo : EIATTR_MIN_STACK_SIZE
	.align		4
.L_54:
        /*0048*/ 	.byte	0x04, 0x12
        /*004a*/ 	.short	(.L_56 - .L_55)
	.align		4
.L_55:
        /*004c*/ 	.word	index@(_ZN3cub18CUB_300001_SM_10006detail11EmptyKernelIvEEvv)
        /*0050*/ 	.word	0x00000000


	//----- nvinfo : EIATTR_MIN_STACK_SIZE
	.align		4
.L_56:
        /*0054*/ 	.byte	0x04, 0x12
        /*0056*/ 	.short	(.L_58 - .L_57)
	.align		4
.L_57:
        /*0058*/ 	.word	index@(_Z17groupAndBuildTreePKiS0_PiS1_iiP17ReferenceTreeNodePS3_)
        /*005c*/ 	.word	0x00000000


	//----- nvinfo : EIATTR_MIN_STACK_SIZE
	.align		4
.L_58:
        /*0060*/ 	.byte	0x04, 0x12
        /*0062*/ 	.short	(.L_60 - .L_59)
	.align		4
.L_59:
        /*0064*/ 	.word	index@(_Z22computeHammingAndGroupPKyPKiiiiyPiS3_)
        /*0068*/ 	.word	0x00000000
.L_60:


//--------------------- .nv.compat                --------------------------
	.section	.nv.compat,"",@"SHT_CUDA_COMPAT_INFO"
	.align	4
        /*0000*/ 	.byte	0x02, 0x09, 0x00, 0x00, 0x02, 0x02, 0x01, 0x00, 0x02, 0x05, 0x05, 0x00, 0x03, 0x07, 0x01, 0x01
        /*0010*/ 	.byte	0x02, 0x03, 0x00, 0x00, 0x02, 0x06, 0x01, 0x00, 0x04, 0x0b, 0x08, 0x00, 0x09, 0x00, 0x00, 0x00
        /*0020*/ 	.byte	0x00, 0x00, 0x00, 0x00


//--------------------- .nv.info._ZN3cub18CUB_300001_SM_10006detail11EmptyKernelIvEEvv --------------------------
	.section	.nv.info._ZN3cub18CUB_300001_SM_10006detail11EmptyKernelIvEEvv,"",@"SHT_CUDA_INFO"
	.sectionflags	@""
	.align	4


	//----- nvinfo : EIATTR_CUDA_API_VERSION
	.align		4
        /*0000*/ 	.byte	0x04, 0x37
        /*0002*/ 	.short	(.L_62 - .L_61)
.L_61:
        /*0004*/ 	.word	0x00000082


	//----- nvinfo : EIATTR_SPARSE_MMA_MASK
	.align		4
.L_62:
        /*0008*/ 	.byte	0x03, 0x50
        /*000a*/ 	.short	0x0000


	//----- nvinfo : EIATTR_MAXREG_COUNT
	.align		4
        /*000c*/ 	.byte	0x03, 0x1b
        /*000e*/ 	.short	0x00ff


	//----- nvinfo : EIATTR_MERCURY_ISA_VERSION
	.align		4
        /*0010*/ 	.byte	0x03, 0x5f
        /*0012*/ 	.short	0x0101


	//----- nvinfo : EIATTR_VRC_CTA_INIT_COUNT
	.align		4
        /*0014*/ 	.byte	0x02, 0x4a
	.zero		1
	.zero		1


	//----- nvinfo : EIATTR_EXIT_INSTR_OFFSETS
	.align		4
        /*0018*/ 	.byte	0x04, 0x1c
        /*001a*/ 	.short	(.L_64 - .L_63)


	//   ....[0]....
.L_63:
        /*001c*/ 	.word	0x00000010


	//----- nvinfo : EIATTR_SW_WAR
	.align		4
.L_64:
        /*0020*/ 	.byte	0x04, 0x36
        /*0022*/ 	.short	(.L_66 - .L_65)
.L_65:
        /*0024*/ 	.word	0x00000008
.L_66:


//--------------------- .nv.info._Z17groupAndBuildTreePKiS0_PiS1_iiP17ReferenceTreeNodePS3_ --------------------------
	.section	.nv.info._Z17groupAndBuildTreePKiS0_PiS1_iiP17ReferenceTreeNodePS3_,"",@"SHT_CUDA_INFO"
	.sectionflags	@""
	.align	4


	//----- nvinfo : EIATTR_CUDA_API_VERSION
	.align		4
        /*0000*/ 	.byte	0x04, 0x37
        /*0002*/ 	.short	(.L_68 - .L_67)
.L_67:
        /*0004*/ 	.word	0x00000082


	//----- nvinfo : EIATTR_KPARAM_INFO
	.align		4
.L_68:
        /*0008*/ 	.byte	0x04, 0x17
        /*000a*/ 	.short	(.L_70 - .L_69)
.L_69:
        /*000c*/ 	.word	0x00000000
        /*0010*/ 	.short	0x0007
        /*0012*/ 	.short	0x0030
        /*0014*/ 	.byte	0x00, 0xf5, 0x21, 0x00


	//----- nvinfo : EIATTR_KPARAM_INFO
	.align		4
.L_70:
        /*0018*/ 	.byte	0x04, 0x17
        /*001a*/ 	.short	(.L_72 - .L_71)
.L_71:
        /*001c*/ 	.word	0x00000000
        /*0020*/ 	.short	0x0006
        /*0022*/ 	.short	0x0028
        /*0024*/ 	.byte	0x00, 0xf5, 0x21, 0x00


	//----- nvinfo : EIATTR_KPARAM_INFO
	.align		4
.L_72:
        /*0028*/ 	.byte	0x04, 0x17
        /*002a*/ 	.short	(.L_74 - .L_73)
.L_73:
        /*002c*/ 	.word	0x00000000
        /*0030*/ 	.short	0x0005
        /*0032*/ 	.short	0x0024
        /*0034*/ 	.byte	0x00, 0xf0, 0x11, 0x00


	//----- nvinfo : EIATTR_KPARAM_INFO
	.align		4
.L_74:
        /*0038*/ 	.byte	0x04, 0x17
        /*003a*/ 	.short	(.L_76 - .L_75)
.L_75:
        /*003c*/ 	.word	0x00000000
        /*0040*/ 	.short	0x0004
        /*0042*/ 	.short	0x0020
        /*0044*/ 	.byte	0x00, 0xf0, 0x11, 0x00


	//----- nvinfo : EIATTR_KPARAM_INFO
	.align		4
.L_76:
        /*0048*/ 	.byte	0x04, 0x17
        /*004a*/ 	.short	(.L_78 - .L_77)
.L_77:
        /*004c*/ 	.word	0x00000000
        /*0050*/ 	.short	0x0003
        /*0052*/ 	.short	0x0018
        /*0054*/ 	.byte	0x00, 0xf5, 0x21, 0x00


	//----- nvinfo : EIATTR_KPARAM_INFO
	.align		4
.L_78:
        /*0058*/ 	.byte	0x04, 0x17
        /*005a*/ 	.short	(.L_80 - .L_79)
.L_79:
        /*005c*/ 	.word	0x00000000
        /*0060*/ 	.short	0x0002
        /*0062*/ 	.short	0x0010
        /*0064*/ 	.byte	0x00, 0xf5, 0x21, 0x00


	//----- nvinfo : EIATTR_KPARAM_INFO
	.align		4
.L_80:
        /*0068*/ 	.byte	0x04, 0x17
        /*006a*/ 	.short	(.L_82 - .L_81)
.L_81:
        /*006c*/ 	.word	0x00000000
        /*0070*/ 	.short	0x0001
        /*0072*/ 	.short	0x0008
        /*0074*/ 	.byte	0x00, 0xf5, 0x21, 0x00


	//----- nvinfo : EIATTR_KPARAM_INFO
	.align		4
.L_82:
        /*0078*/ 	.byte	0x04, 0x17
        /*007a*/ 	.short	(.L_84 - .L_83)
.L_83:
        /*007c*/ 	.word	0x00000000
        /*0080*/ 	.short	0x0000
        /*0082*/ 	.short	0x0000
        /*0084*/ 	.byte	0x00, 0xf5, 0x21, 0x00


	//----- nvinfo : EIATTR_SPARSE_MMA_MASK
	.align		4
.L_84:
        /*0088*/ 	.byte	0x03, 0x50
        /*008a*/ 	.short	0x0000


	//----- nvinfo : EIATTR_MAXREG_COUNT
	.align		4
        /*008c*/ 	.byte	0x03, 0x1b
        /*008e*/ 	.short	0x00ff


	//----- nvinfo : EIATTR_MERCURY_ISA_VERSION
	.align		4
        /*0090*/ 	.byte	0x03, 0x5f
        /*0092*/ 	.short	0x0101


	//----- nvinfo : EIATTR_VRC_CTA_INIT_COUNT
	.align		4
        /*0094*/ 	.byte	0x02, 0x4a
	.zero		1
	.zero		1


	//----- nvinfo : EIATTR_EXIT_INSTR_OFFSETS
	.align		4
        /*0098*/ 	.byte	0x04, 0x1c
        /*009a*/ 	.short	(.L_86 - .L_85)


	//   ....[0]....
.L_85:
        /*009c*/ 	.word	0x00000070


	//   ....[1]....
        /*00a0*/ 	.word	0x00000140


	//   ....[2]....
        /*00a4*/ 	.word	0x000010c0


	//----- nvinfo : EIATTR_CBANK_PARAM_SIZE
	.align		4
.L_86:
        /*00a8*/ 	.byte	0x03, 0x19
        /*00aa*/ 	.short	0x0038


	//----- nvinfo : EIATTR_PARAM_CBANK
	.align		4
        /*00ac*/ 	.byte	0x04, 0x0a
        /*00ae*/ 	.short	(.L_88 - .L_87)
	.align		4
.L_87:
        /*00b0*/ 	.word	index@(.nv.constant0._Z17groupAndBuildTreePKiS0_PiS1_iiP17ReferenceTreeNodePS3_)
        /*00b4*/ 	.short	0x0380
        /*00b6*/ 	.short	0x0038


	//----- nvinfo : EIATTR_SW_WAR
	.align		4
.L_88:
        /*00b8*/ 	.byte	0x04, 0x36
        /*00ba*/ 	.short	(.L_90 - .L_89)
.L_89:
        /*00bc*/ 	.word	0x00000008
.L_90:


//--------------------- .nv.info._Z22computeHammingAndGroupPKyPKiiiiyPiS3_ --------------------------
	.section	.nv.info._Z22computeHammingAndGroupPKyPKiiiiyPiS3_,"",@"SHT_CUDA_INFO"
	.sectionflags	@""
	.align	4


	//----- nvinfo : EIATTR_CUDA_API_VERSION
	.align		4
        /*0000*/ 	.byte	0x04, 0x37
        /*0002*/ 	.short	(.L_92 - .L_91)
.L_91:
        /*0004*/ 	.word	0x00000082


	//----- nvinfo : EIATTR_KPARAM_INFO
	.align		4
.L_92:
        /*0008*/ 	.byte	0x04, 0x17
        /*000a*/ 	.short	(.L_94 - .L_93)
.L_93:
        /*000c*/ 	.word	0x00000000
        /*0010*/ 	.short	0x0007
        /*0012*/ 	.short	0x0030
        /*0014*/ 	.byte	0x00, 0xf5, 0x21, 0x00


	//----- nvinfo : EIATTR_KPARAM_INFO
	.align		4
.L_94:
        /*0018*/ 	.byte	0x04, 0x17
        /*001a*/ 	.short	(.L_96 - .L_95)
.L_95:
        /*001c*/ 	.word	0x00000000
        /*0020*/ 	.short	0x0006
        /*0022*/ 	.short	0x0028
        /*0024*/ 	.byte	0x00, 0xf5, 0x21, 0x00


	//----- nvinfo : EIATTR_KPARAM_INFO
	.align		4
.L_96:
        /*0028*/ 	.byte	0x04, 0x17
        /*002a*/ 	.short	(.L_98 - .L_97)
.L_97:
        /*002c*/ 	.word	0x00000000
        /*0030*/ 	.short	0x0005
        /*0032*/ 	.short	0x0020
        /*0034*/ 	.byte	0x00, 0xf0, 0x21, 0x00


	//----- nvinfo : EIATTR_KPARAM_INFO
	.align		4
.L_98:
        /*0038*/ 	.byte	0x04, 0x17
        /*003a*/ 	.short	(.L_100 - .L_99)
.L_99:
        /*003c*/ 	.word	0x00000000
        /*0040*/ 	.short	0x0004
        /*0042*/ 	.short	0x0018
        /*0044*/ 	.byte	0x00, 0xf0, 0x11, 0x00


	//----- nvinfo : EIATTR_KPARAM_INFO
	.align		4
.L_100:
        /*0048*/ 	.byte	0x04, 0x17
        /*004a*/ 	.short	(.L_102 - .L_101)
.L_101:
        /*004c*/ 	.word	0x00000000
        /*0050*/ 	.short	0x0003
        /*0052*/ 	.short	0x0014
        /*0054*/ 	.byte	0x00, 0xf0, 0x11, 0x00


	//----- nvinfo : EIATTR_KPARAM_INFO
	.align		4
.L_102:
        /*0058*/ 	.byte	0x04, 0x17
        /*005a*/ 	.short	(.L_104 - .L_103)
.L_103:
        /*005c*/ 	.word	0x00000000
        /*0060*/ 	.short	0x0002
        /*0062*/ 	.short	0x0010
        /*0064*/ 	.byte	0x00, 0xf0, 0x11, 0x00


	//----- nvinfo : EIATTR_KPARAM_INFO
	.align		4
.L_104:
        /*0068*/ 	.byte	0x04, 0x17
        /*006a*/ 	.short	(.L_106 - .L_105)
.L_105:
        /*006c*/ 	.word	0x00000000
        /*0070*/ 	.short	0x0001
        /*0072*/ 	.short	0x0008
        /*0074*/ 	.byte	0x00, 0xf5, 0x21, 0x00


	//----- nvinfo : EIATTR_KPARAM_INFO
	.align		4
.L_106:
        /*0078*/ 	.byte	0x04, 0x17
        /*007a*/ 	.short	(.L_108 - .L_107)
.L_107:
        /*007c*/ 	.word	0x00000000
        /*0080*/ 	.short	0x0000
        /*0082*/ 	.short	0x0000
        /*0084*/ 	.byte	0x00, 0xf5, 0x21, 0x00


	//----- nvinfo : EIATTR_SPARSE_MMA_MASK
	.align		4
.L_108:
        /*0088*/ 	.byte	0x03, 0x50
        /*008a*/ 	.short	0x0000


	//----- nvinfo : EIATTR_MAXREG_COUNT
	.align		4
        /*008c*/ 	.byte	0x03, 0x1b
        /*008e*/ 	.short	0x00ff


	//----- nvinfo : EIATTR_MERCURY_ISA_VERSION
	.align		4
        /*0090*/ 	.byte	0x03, 0x5f
        /*0092*/ 	.short	0x0101


	//----- nvinfo : EIATTR_VRC_CTA_INIT_COUNT
	.align		4
        /*0094*/ 	.byte	0x02, 0x4a
	.zero		1
	.zero		1


	//----- nvinfo : EIATTR_EXIT_INSTR_OFFSETS
	.align		4
        /*0098*/ 	.byte	0x04, 0x1c
        /*009a*/ 	.short	(.L_110 - .L_109)


	//   ....[0]....
.L_109:
        /*009c*/ 	.word	0x00000070


	//   ....[1]....
        /*00a0*/ 	.word	0x000003c0


	//----- nvinfo : EIATTR_CBANK_PARAM_SIZE
	.align		4
.L_110:
        /*00a4*/ 	.byte	0x03, 0x19
        /*00a6*/ 	.short	0x0038


	//----- nvinfo : EIATTR_PARAM_CBANK
	.align		4
        /*00a8*/ 	.byte	0x04, 0x0a
        /*00aa*/ 	.short	(.L_112 - .L_111)
	.align		4
.L_111:
        /*00ac*/ 	.word	index@(.nv.constant0._Z22computeHammingAndGroupPKyPKiiiiyPiS3_)
        /*00b0*/ 	.short	0x0380
        /*00b2*/ 	.short	0x0038


	//----- nvinfo : EIATTR_SW_WAR
	.align		4
.L_112:
        /*00b4*/ 	.byte	0x04, 0x36
        /*00b6*/ 	.short	(.L_114 - .L_113)
.L_113:
        /*00b8*/ 	.word	0x00000008
.L_114:


//--------------------- .nv.callgraph             --------------------------
	.section	.nv.callgraph,"",@"SHT_CUDA_CALLGRAPH"
	.align	4
	.sectionentsize	8
	.align		4
        /*0000*/ 	.word	0x00000000
	.align		4
        /*0004*/ 	.word	0xffffffff
	.align		4
        /*0008*/ 	.word	0x00000000
	.align		4
        /*000c*/ 	.word	0xfffffffe
	.align		4
        /*0010*/ 	.word	0x00000000
	.align		4
        /*0014*/ 	.word	0xfffffffd
	.align		4
        /*0018*/ 	.word	0x00000000
	.align		4
        /*001c*/ 	.word	0xfffffffc


//--------------------- .nv.constant4             --------------------------
	.section	.nv.constant4,"a",@progbits
	.align	8
	.align		8
.nv.constant4:
        /*0000*/ 	.dword	_ZN34_INTERNAL_80745d6f_4_k_cu_fe488be14cuda3std3__45__cpo5beginE
	.align		8
        /*0008*/ 	.dword	_ZN34_INTERNAL_80745d6f_4_k_cu_fe488be14cuda3std3__45__cpo3endE
	.align		8
        /*0010*/ 	.dword	_ZN34_INTERNAL_80745d6f_4_k_cu_fe488be14cuda3std3__45__cpo6cbeginE
	.align		8
        /*0018*/ 	.dword	_ZN34_INTERNAL_80745d6f_4_k_cu_fe488be14cuda3std3__45__cpo4cendE
	.align		8
        /*0020*/ 	.dword	_ZN34_INTERNAL_80745d6f_4_k_cu_fe488be14cuda3std3__45__cpo6rbeginE
	.align		8
        /*0028*/ 	.dword	_ZN34_INTERNAL_80745d6f_4_k_cu_fe488be14cuda3std3__45__cpo4rendE
	.align		8
        /*0030*/ 	.dword	_ZN34_INTERNAL_80745d6f_4_k_cu_fe488be14cuda3std3__45__cpo7crbeginE
	.align		8
        /*0038*/ 	.dword	_ZN34_INTERNAL_80745d6f_4_k_cu_fe488be14cuda3std3__45__cpo5crendE
	.align		8
        /*0040*/ 	.dword	_ZN34_INTERNAL_80745d6f_4_k_cu_fe488be14cuda3std3__436_GLOBAL__N__80745d6f_4_k_cu_fe488be16ignoreE
	.align		8
        /*0048*/ 	.dword	_ZN34_INTERNAL_80745d6f_4_k_cu_fe488be14cuda3std3__419piecewise_constructE
	.align		8
        /*0050*/ 	.dword	_ZN34_INTERNAL_80745d6f_4_k_cu_fe488be14cuda3std3__48in_placeE
	.align		8
        /*0058*/ 	.dword	_ZN34_INTERNAL_80745d6f_4_k_cu_fe488be14cuda3std3__420unreachable_sentinelE
	.align		8
        /*0060*/ 	.dword	_ZN34_INTERNAL_80745d6f_4_k_cu_fe488be14cuda3std3__47nulloptE
	.align		8
        /*0068*/ 	.dword	_ZN34_INTERNAL_80745d6f_4_k_cu_fe488be14cuda3std3__48unexpectE
	.align		8
        /*0070*/ 	.dword	_ZN34_INTERNAL_80745d6f_4_k_cu_fe488be14cuda3std6ranges3__45__cpo4swapE
	.align		8
        /*0078*/ 	.dword	_ZN34_INTERNAL_80745d6f_4_k_cu_fe488be14cuda3std6ranges3__45__cpo9iter_moveE
	.align		8
        /*0080*/ 	.dword	_ZN34_INTERNAL_80745d6f_4_k_cu_fe488be14cuda3std6ranges3__45__cpo5beginE
	.align		8
        /*0088*/ 	.dword	_ZN34_INTERNAL_80745d6f_4_k_cu_fe488be14cuda3std6ranges3__45__cpo3endE
	.align		8
        /*0090*/ 	.dword	_ZN34_INTERNAL_80745d6f_4_k_cu_fe488be14cuda3std6ranges3__45__cpo6cbeginE
	.align		8
        /*0098*/ 	.dword	_ZN34_INTERNAL_80745d6f_4_k_cu_fe488be14cuda3std6ranges3__45__cpo4cendE
	.align		8
        /*00a0*/ 	.dword	_ZN34_INTERNAL_80745d6f_4_k_cu_fe488be14cuda3std6ranges3__45__cpo7advanceE
	.align		8
        /*00a8*/ 	.dword	_ZN34_INTERNAL_80745d6f_4_k_cu_fe488be14cuda3std6ranges3__45__cpo9iter_swapE
	.align		8
        /*00b0*/ 	.dword	_ZN34_INTERNAL_80745d6f_4_k_cu_fe488be14cuda3std6ranges3__45__cpo4nextE
	.align		8
        /*00b8*/ 	.dword	_ZN34_INTERNAL_80745d6f_4_k_cu_fe488be14cuda3std6ranges3__45__cpo4prevE
	.align		8
        /*00c0*/ 	.dword	_ZN34_INTERNAL_80745d6f_4_k_cu_fe488be14cuda3std6ranges3__45__cpo4dataE
	.align		8
        /*00c8*/ 	.dword	_ZN34_INTERNAL_80745d6f_4_k_cu_fe488be14cuda3std6ranges3__45__cpo5cdataE
	.align		8
        /*00d0*/ 	.dword	_ZN34_INTERNAL_80745d6f_4_k_cu_fe488be14cuda3std6ranges3__45__cpo4sizeE
	.align		8
        /*00d8*/ 	.dword	_ZN34_INTERNAL_80745d6f_4_k_cu_fe488be14cuda3std6ranges3__45__cpo5ssizeE
	.align		8
        /*00e0*/ 	.dword	_ZN34_INTERNAL_80745d6f_4_k_cu_fe488be14cuda3std6ranges3__45__cpo8distanceE
	.align		8
        /*00e8*/ 	.dword	_ZN34_INTERNAL_80745d6f_4_k_cu_fe488be16thrust24THRUST_300001_SM_1000_NS8cuda_cub3parE
	.align		8
        /*00f0*/ 	.dword	_ZN34_INTERNAL_80745d6f_4_k_cu_fe488be16thrust24THRUST_300001_SM_1000_NS8cuda_cub10par_nosyncE
	.align		8
        /*00f8*/ 	.dword	_ZN34_INTERNAL_80745d6f_4_k_cu_fe488be16thrust24THRUST_300001_SM_1000_NS6system6detail10sequential3seqE
	.align		8
        /*0100*/ 	.dword	_ZN34_INTERNAL_80745d6f_4_k_cu_fe488be16thrust24THRUST_300001_SM_1000_NS12placeholders2_1E
	.align		8
        /*0108*/ 	.dword	_ZN34_INTERNAL_80745d6f_4_k_cu_fe488be16thrust24THRUST_300001_SM_1000_NS12placeholders2_2E
	.align		8
        /*0110*/ 	.dword	_ZN34_INTERNAL_80745d6f_4_k_cu_fe488be16thrust24THRUST_300001_SM_1000_NS12placeholders2_3E
	.align		8
        /*0118*/ 	.dword	_ZN34_INTERNAL_80745d6f_4_k_cu_fe488be16thrust24THRUST_300001_SM_1000_NS12placeholders2_4E
	.align		8
        /*0120*/ 	.dword	_ZN34_INTERNAL_80745d6f_4_k_cu_fe488be16thrust24THRUST_300001_SM_1000_NS12placeholders2_5E
	.align		8
        /*0128*/ 	.dword	_ZN34_INTERNAL_80745d6f_4_k_cu_fe488be16thrust24THRUST_300001_SM_1000_NS12placeholders2_6E
	.align		8
        /*0130*/ 	.dword	_ZN34_INTERNAL_80745d6f_4_k_cu_fe488be16thrust24THRUST_300001_SM_1000_NS12placeholders2_7E
	.align		8
        /*0138*/ 	.dword	_ZN34_INTERNAL_80745d6f_4_k_cu_fe488be16thrust24THRUST_300001_SM_1000_NS12placeholders2_8E
	.align		8
        /*0140*/ 	.dword	_ZN34_INTERNAL_80745d6f_4_k_cu_fe488be16thrust24THRUST_300001_SM_1000_NS12placeholders2_9E
	.align		8
        /*0148*/ 	.dword	_ZN34_INTERNAL_80745d6f_4_k_cu_fe488be16thrust24THRUST_300001_SM_1000_NS12placeholders3_10E
	.align		8
        /*0150*/ 	.dword	_ZN34_INTERNAL_80745d6f_4_k_cu_fe488be16thrust24THRUST_300001_SM_1000_NS3seqE


//--------------------- .text._ZN3cub18CUB_300001_SM_10006detail11EmptyKernelIvEEvv --------------------------
	.section	.text._ZN3cub18CUB_300001_SM_10006detail11EmptyKernelIvEEvv,"ax",@progbits
	.align	128
        .global         _ZN3cub18CUB_300001_SM_10006detail11EmptyKernelIvEEvv
        .type           _ZN3cub18CUB_300001_SM_10006detail11EmptyKernelIvEEvv,@function
        .size           _ZN3cub18CUB_300001_SM_10006detail11EmptyKernelIvEEvv,(.L_x_8 - _ZN3cub18CUB_300001_SM_10006detail11EmptyKernelIvEEvv)
        .other          _ZN3cub18CUB_300001_SM_10006detail11EmptyKernelIvEEvv,@"STO_CUDA_ENTRY STV_DEFAULT"
_ZN3cub18CUB_300001_SM_10006detail11EmptyKernelIvEEvv:
.text._ZN3cub18CUB_300001_SM_10006detail11EmptyKernelIvEEvv:
[----:B------:R-:W-:Y:S01]  /*0000*/  LDC R1, c[0x0][0x37c] ;  /* 0x0000df00ff017b82 */ /* 0x000fe20000000800 */
[----:B------:R-:W-:Y:S05]  /*0010*/  EXIT ;  /* 0x000000000000794d */ /* 0x000fea0003800000 */
.L_x_0:
[----:B------:R-:W-:-:S00]  /*0020*/  BRA `(.L_x_0) ;  /* 0xfffffffc00fc7947 */ /* 0x000fc0000383ffff */
[----:B------:R-:W-:-:S00]  /*0030*/  NOP ;  /* 0x0000000000007918 */ /* 0x000fc00000000000 */
        /* <DEDUP_REMOVED lines=12> */
.L_x_8:


//--------------------- .text._Z17groupAndBuildTreePKiS0_PiS1_iiP17ReferenceTreeNodePS3_ --------------------------
	.section	.text._Z17groupAndBuildTreePKiS0_PiS1_iiP17ReferenceTreeNodePS3_,"ax",@progbits
	.align	128
        .global         _Z17groupAndBuildTreePKiS0_PiS1_iiP17ReferenceTreeNodePS3_
        .type           _Z17groupAndBuildTreePKiS0_PiS1_iiP17ReferenceTreeNodePS3_,@function
        .size           _Z17groupAndBuildTreePKiS0_PiS1_iiP17ReferenceTreeNodePS3_,(.L_x_9 - _Z17groupAndBuildTreePKiS0_PiS1_iiP17ReferenceTreeNodePS3_)
        .other          _Z17groupAndBuildTreePKiS0_PiS1_iiP17ReferenceTreeNodePS3_,@"STO_CUDA_ENTRY STV_DEFAULT"
_Z17groupAndBuildTreePKiS0_PiS1_iiP17ReferenceTreeNodePS3_:
.text._Z17groupAndBuildTreePKiS0_PiS1_iiP17ReferenceTreeNodePS3_:
[----:B------:R-:W-:Y:S01]  /*0000*/  LDC R1, c[0x0][0x37c] ;  /* 0x0000df00ff017b82 */ /* 0x000fe20000000800 */
[----:B------:R-:W0:Y:S07]  /*0010*/  S2R R0, SR_TID.X ;  /* 0x0000000000007919 */ /* 0x000e2e0000002100 */
[----:B------:R-:W0:Y:S01]  /*0020*/  S2UR UR4, SR_CTAID.X ;  /* 0x00000000000479c3 */ /* 0x000e220000002500 */
[----:B------:R-:W1:Y:S07]  /*0030*/  LDCU UR5, c[0x0][0x3a0] ;  /* 0x00007400ff0577ac */ /* 0x000e6e0008000800 */
[----:B------:R-:W0:Y:S02]  /*0040*/  LDC R9, c[0x0][0x360] ;  /* 0x0000d800ff097b82 */ /* 0x000e240000000800 */
[----:B0-----:R-:W-:-:S05]  /*0050*/  IMAD R9, R9, UR4, R0 ;  /* 0x0000000409097c24 */ /* 0x001fca000f8e0200 */
[----:B-1----:R-:W-:-:S13]  /*0060*/  ISETP.GE.AND P0, PT, R9, UR5, PT ;  /* 0x0000000509007c0c */ /* 0x002fda000bf06270 */
[----:B------:R-:W-:Y:S05]  /*0070*/  @P0 EXIT ;  /* 0x000000000000094d */ /* 0x000fea0003800000 */
[----:B------:R-:W0:Y:S01]  /*0080*/  LDC.64 R2, c[0x0][0x380] ;  /* 0x0000e000ff027b82 */ /* 0x000e220000000a00 */
[----:B------:R-:W1:Y:S07]  /*0090*/  LDCU.64 UR8, c[0x0][0x358] ;  /* 0x00006b00ff0877ac */ /* 0x000e6e0008000a00 */
[----:B------:R-:W2:Y:S01]  /*00a0*/  LDC.64 R4, c[0x0][0x398] ;  /* 0x0000e600ff047b82 */ /* 0x000ea20000000a00 */
[----:B------:R-:W-:-:S07]  /*00b0*/  HFMA2 R11, -RZ, RZ, 0, 5.9604644775390625e-08 ;  /* 0x00000001ff0b7431 */ /* 0x000fce00000001ff */
[----:B------:R-:W3:Y:S01]  /*00c0*/  LDC.64 R6, c[0x0][0x390] ;  /* 0x0000e400ff067b82 */ /* 0x000ee20000000a00 */
[----:B0-----:R-:W-:-:S06]  /*00d0*/  IMAD.WIDE R2, R9, 0x4, R2 ;  /* 0x0000000409027825 */ /* 0x001fcc00078e0202 */
[----:B-1----:R-:W2:Y:S01]  /*00e0*/  LDG.E R3, desc[UR8][R2.64] ;  /* 0x0000000802037981 */ /* 0x002ea2000c1e1900 */
[----:B------:R-:W-:Y:S01]  /*00f0*/  LOP3.LUT P0, RZ, R0, UR4, RZ, 0xfc, !PT ;  /* 0x0000000400ff7c12 */ /* 0x000fe2000f80fcff */
[----:B--2---:R-:W-:-:S06]  /*0100*/  IMAD.WIDE R4, R3, 0x4, R4 ;  /* 0x0000000403047825 */ /* 0x004fcc00078e0204 */
[----:B------:R-:W3:Y:S02]  /*0110*/  ATOMG.E.ADD.STRONG.GPU PT, R5, desc[UR8][R4.64], R11 ;  /* 0x8000000b040579a8 */ /* 0x000ee400081ef108 */
[----:B---3--:R-:W-:-:S05]  /*0120*/  IMAD.WIDE R6, R5, 0x4, R6 ;  /* 0x0000000405067825 */ /* 0x008fca00078e0206 */
[----:B------:R0:W-:Y:S01]  /*0130*/  STG.E desc[UR8][R6.64], R9 ;  /* 0x0000000906007986 */ /* 0x0001e2000c101908 */
[----:B------:R-:W-:Y:S05]  /*0140*/  @P0 EXIT ;  /* 0x000000000000094d */ /* 0x000fea0003800000 */
[----:B------:R-:W1:Y:S01]  /*0150*/  LDCU UR4, c[0x0][0x3a4] ;  /* 0x00007480ff0477ac */ /* 0x000e620008000800 */
[----:B------:R-:W-:Y:S01]  /*0160*/  MOV R0, RZ ;  /* 0x000000ff00007202 */ /* 0x000fe20000000f00 */
[----:B-1----:R-:W-:-:S09]  /*0170*/  UISETP.GE.AND UP0, UPT, UR4, 0x1, UPT ;  /* 0x000000010400788c */ /* 0x002fd2000bf06270 */
[----:B------:R-:W-:Y:S05]  /*0180*/  BRA.U !UP0, `(.L_x_1) ;  /* 0x0000000d08c47547 */ /* 0x000fea000b800000 */
[----:B------:R-:W-:Y:S01]  /*0190*/  UISETP.GE.U32.AND UP0, UPT, UR4, 0x8, UPT ;  /* 0x000000080400788c */ /* 0x000fe2000bf06070 */
[----:B------:R-:W-:Y:S01]  /*01a0*/  HFMA2 R4, -RZ, RZ, 0, 5.9604644775390625e-08 ;  /* 0x00000001ff047431 */ /* 0x000fe200000001ff */
[----:B------:R-:W-:Y:S01]  /*01b0*/  MOV R0, RZ ;  /* 0x000000ff00007202 */ /* 0x000fe20000000f00 */
[----:B------:R-:W-:-:S06]  /*01c0*/  ULOP3.LUT UR5, UR4, 0x7, URZ, 0xc0, !UPT ;  /* 0x0000000704057892 */ /* 0x000fcc000f8ec0ff */
[----:B------:R-:W-:Y:S06]  /*01d0*/  BRA.U !UP0, `(.L_x_2) ;  /* 0x0000000508dc7547 */ /* 0x000fec000b800000 */
[----:B------:R-:W-:Y:S01]  /*01e0*/  MOV R0, RZ ;  /* 0x000000ff00007202 */ /* 0x000fe20000000f00 */
[----:B------:R-:W-:Y:S01]  /*01f0*/  ULOP3.LUT UR4, UR4, 0x7ffffff8, URZ, 0xc0, !UPT ;  /* 0x7ffffff804047892 */ /* 0x000fe2000f8ec0ff */
[----:B------:R-:W-:-:S11]  /*0200*/  MOV R4, 0x1 ;  /* 0x0000000100047802 */ /* 0x000fd60000000f00 */
.L_x_3:
[----:B--2---:R-:W1:Y:S02]  /*0210*/  LDC.64 R2, c[0x0][0x388] ;  /* 0x0000e200ff027b82 */ /* 0x004e640000000a00 */
[----:B-1----:R-:W-:-:S05]  /*0220*/  IMAD.WIDE.U32 R2, R4, 0x4, R2 ;  /* 0x0000000404027825 */ /* 0x002fca00078e0002 */
[----:B------:R-:W2:Y:S02]  /*0230*/  LDG.E R5, desc[UR8][R2.64] ;  /* 0x0000000802057981 */ /* 0x000ea4000c1e1900 */
[----:B--2---:R-:W-:-:S13]  /*0240*/  ISETP.GE.AND P0, PT, R5, 0x1, PT ;  /* 0x000000010500780c */ /* 0x004fda0003f06270 */
[----:B------:R-:W1:Y:S08]  /*0250*/  @P0 LDC.64 R14, c[0x0][0x3a8] ;  /* 0x0000ea00ff0e0b82 */ /* 0x000e700000000a00 */
[----:B0-----:R-:W0:Y:S01]  /*0260*/  @P0 LDC.64 R8, c[0x0][0x3b0] ;  /* 0x0000ec00ff080b82 */ /* 0x001e220000000a00 */
[----:B-1----:R-:W2:Y:S01]  /*0270*/  @P0 LDG.E.64 R6, desc[UR8][R14.64+0x10] ;  /* 0x000010080e060981 */ /* 0x002ea2000c1e1b00 */
[----:B0-----:R-:W-:-:S04]  /*0280*/  @P0 IMAD.WIDE R8, R0, 0x8, R8 ;  /* 0x0000000800080825 */ /* 0x001fc800078e0208 */
[----:B--2---:R-:W-:-:S05]  /*0290*/  @P0 IMAD.WIDE R6, R0, 0x4, R6 ;  /* 0x0000000400060825 */ /* 0x004fca00078e0206 */
[----:B------:R0:W-:Y:S04]  /*02a0*/  @P0 ST.E desc[UR8][R6.64], R4 ;  /* 0x0000000406000985 */ /* 0x0001e8000c101908 */
[----:B------:R-:W2:Y:S04]  /*02b0*/  @P0 LDG.E.64 R10, desc[UR8][R14.64+0x18] ;  /* 0x000018080e0a0981 */ /* 0x000ea8000c1e1b00 */
[----:B------:R-:W3:Y:S01]  /*02c0*/  @P0 LDG.E.64 R8, desc[UR8][R8.64] ;  /* 0x0000000808080981 */ /* 0x000ee2000c1e1b00 */
[----:B--2---:R-:W-:-:S05]  /*02d0*/  @P0 IMAD.WIDE R10, R0, 0x8, R10 ;  /* 0x00000008000a0825 */ /* 0x004fca00078e020a */
[----:B---3--:R1:W-:Y:S04]  /*02e0*/  @P0 ST.E.64 desc[UR8][R10.64], R8 ;  /* 0x000000080a000985 */ /* 0x0083e8000c101b08 */
[----:B------:R-:W2:Y:S02]  /*02f0*/  LDG.E R5, desc[UR8][R2.64+0x4] ;  /* 0x0000040802057981 */ /* 0x000ea4000c1e1900 */
[----:B--2---:R-:W-:-:S13]  /*0300*/  ISETP.GE.AND P1, PT, R5, 0x1, PT ;  /* 0x000000010500780c */ /* 0x004fda0003f26270 */
[----:B------:R-:W2:Y:S08]  /*0310*/  @P1 LDC.64 R16, c[0x0][0x3a8] ;  /* 0x0000ea00ff101b82 */ /* 0x000eb00000000a00 */
[----:B------:R-:W0:Y:S01]  /*0320*/  @P1 LDC.64 R18, c[0x0][0x3b0] ;  /* 0x0000ec00ff121b82 */ /* 0x000e220000000a00 */
[----:B--2---:R-:W2:Y:S01]  /*0330*/  @P1 LDG.E.64 R12, desc[UR8][R16.64+0x10] ;  /* 0x00001008100c1981 */ /* 0x004ea2000c1e1b00 */
[----:B------:R-:W-:-:S02]  /*0340*/  @P0 IADD3 R0, PT, PT, R0, 0x1, RZ ;  /* 0x0000000100000810 */ /* 0x000fc40007ffe0ff */
[----:B------:R-:W-:-:S03]  /*0350*/  @P1 IADD3 R5, PT, PT, R4, 0x1, RZ ;  /* 0x0000000104051810 */ /* 0x000fc60007ffe0ff */
[----:B0-----:R-:W-:-:S04]  /*0360*/  @P1 IMAD.WIDE R6, R0, 0x8, R18 ;  /* 0x0000000800061825 */ /* 0x001fc800078e0212 */
[----:B--2---:R-:W-:-:S05]  /*0370*/  @P1 IMAD.WIDE R12, R0, 0x4, R12 ;  /* 0x00000004000c1825 */ /* 0x004fca00078e020c */
[----:B------:R0:W-:Y:S04]  /*0380*/  @P1 ST.E desc[UR8][R12.64], R5 ;  /* 0x000000050c001985 */ /* 0x0001e8000c101908 */
[----:B-1----:R-:W2:Y:S04]  /*0390*/  @P1 LDG.E.64 R8, desc[UR8][R16.64+0x18] ;  /* 0x0000180810081981 */ /* 0x002ea8000c1e1b00 */
[----:B------:R-:W3:Y:S01]  /*03a0*/  @P1 LDG.E.64 R6, desc[UR8][R6.64] ;  /* 0x0000000806061981 */ /* 0x000ee2000c1e1b00 */
[----:B--2---:R-:W-:-:S05]  /*03b0*/  @P1 IMAD.WIDE R8, R0, 0x8, R8 ;  /* 0x0000000800081825 */ /* 0x004fca00078e0208 */
[----:B---3--:R1:W-:Y:S04]  /*03c0*/  @P1 ST.E.64 desc[UR8][R8.64], R6 ;  /* 0x0000000608001985 */ /* 0x0083e8000c101b08 */
[----:B------:R-:W2:Y:S02]  /*03d0*/  LDG.E R10, desc[UR8][R2.64+0x8] ;  /* 0x00000808020a7981 */ /* 0x000ea4000c1e1900 */
[----:B--2---:R-:W-:-:S13]  /*03e0*/  ISETP.GE.AND P0, PT, R10, 0x1, PT ;  /* 0x000000010a00780c */ /* 0x004fda0003f06270 */
[----:B------:R-:W2:Y:S08]  /*03f0*/  @P0 LDC.64 R14, c[0x0][0x3a8] ;  /* 0x0000ea00ff0e0b82 */ /* 0x000eb00000000a00 */
[----:B------:R-:W3:Y:S01]  /*0400*/  @P0 LDC.64 R18, c[0x0][0x3b0] ;  /* 0x0000ec00ff120b82 */ /* 0x000ee20000000a00 */
[----:B--2---:R-:W2:Y:S01]  /*0410*/  @P0 LDG.E.64 R10, desc[UR8][R14.64+0x10] ;  /* 0x000010080e0a0981 */ /* 0x004ea2000c1e1b00 */
[----:B------:R-:W-:-:S02]  /*0420*/  @P1 IADD3 R0, PT, PT, R0, 0x1, RZ ;  /* 0x0000000100001810 */ /* 0x000fc40007ffe0ff */
[----:B0-----:R-:W-:-:S03]  /*0430*/  @P0 IADD3 R5, PT, PT, R4, 0x2, RZ ;  /* 0x0000000204050810 */ /* 0x001fc60007ffe0ff */
[----:B---3--:R-:W-:-:S04]  /*0440*/  @P0 IMAD.WIDE R18, R0, 0x8, R18 ;  /* 0x0000000800120825 */ /* 0x008fc800078e0212 */
        /* <DEDUP_REMOVED lines=68> */
[----:B0-----:R-:W-:-:S03]  /*0890*/  IADD3 R5, PT, PT, R4, 0x7, RZ ;  /* 0x0000000704057810 */ /* 0x001fc60007ffe0ff */
[----:B---3--:R-:W-:-:S04]  /*08a0*/  @P1 IMAD.WIDE R20, R0, 0x8, R20 ;  /* 0x0000000800141825 */ /* 0x008fc800078e0214 */
[----:B--2---:R-:W-:-:S05]  /*08b0*/  @P1 IMAD.WIDE R12, R0, 0x4, R12 ;  /* 0x00000004000c1825 */ /* 0x004fca00078e020c */
[----:B------:R2:W-:Y:S04]  /*08c0*/  @P1 ST.E desc[UR8][R12.64], R5 ;  /* 0x000000050c001985 */ /* 0x0005e8000c101908 */
[----:B-1----:R-:W3:Y:S04]  /*08d0*/  @P1 LDG.E.64 R6, desc[UR8][R16.64+0x18] ;  /* 0x0000180810061981 */ /* 0x002ee8000c1e1b00 */
[----:B------:R-:W4:Y:S01]  /*08e0*/  @P1 LDG.E.64 R2, desc[UR8][R20.64] ;  /* 0x0000000814021981 */ /* 0x000f22000c1e1b00 */
[----:B------:R-:W-:Y:S02]  /*08f0*/  ISETP.NE.AND P0, PT, R5, UR4, PT ;  /* 0x0000000405007c0c */ /* 0x000fe4000bf05270 */
[----:B------:R-:W-:Y:S01]  /*0900*/  IADD3 R4, PT, PT, R4, 0x8, RZ ;  /* 0x0000000804047810 */ /* 0x000fe20007ffe0ff */
[C---:B---3--:R-:W-:Y:S01]  /*0910*/  @P1 IMAD.WIDE R6, R0.reuse, 0x8, R6 ;  /* 0x0000000800061825 */ /* 0x048fe200078e0206 */
[----:B------:R-:W-:-:S04]  /*0920*/  @P1 IADD3 R0, PT, PT, R0, 0x1, RZ ;  /* 0x0000000100001810 */ /* 0x000fc80007ffe0ff */
[----:B----4-:R2:W-:Y:S05]  /*0930*/  @P1 ST.E.64 desc[UR8][R6.64], R2 ;  /* 0x0000000206001985 */ /* 0x0105ea000c101b08 */
[----:B------:R-:W-:Y:S05]  /*0940*/  @P0 BRA `(.L_x_3) ;  /* 0xfffffff800300947 */ /* 0x000fea000383ffff */
.L_x_2:
[----:B------:R-:W-:-:S09]  /*0950*/  UISETP.NE.AND UP0, UPT, UR5, URZ, UPT ;  /* 0x000000ff0500728c */ /* 0x000fd2000bf05270 */
[----:B------:R-:W-:Y:S05]  /*0960*/  BRA.U !UP0, `(.L_x_1) ;  /* 0x0000000508cc7547 */ /* 0x000fea000b800000 */
[----:B------:R-:W1:Y:S01]  /*0970*/  LDCU UR4, c[0x0][0x3a4] ;  /* 0x00007480ff0477ac */ /* 0x000e620008000800 */
[----:B------:R-:W-:Y:S02]  /*0980*/  UISETP.GE.U32.AND UP0, UPT, UR5, 0x4, UPT ;  /* 0x000000040500788c */ /* 0x000fe4000bf06070 */
[----:B-1----:R-:W-:-:S04]  /*0990*/  ULOP3.LUT UR6, UR4, 0x3, URZ, 0xc0, !UPT ;  /* 0x0000000304067892 */ /* 0x002fc8000f8ec0ff */
[----:B------:R-:W-:-:S03]  /*09a0*/  UISETP.NE.AND UP1, UPT, UR6, URZ, UPT ;  /* 0x000000ff0600728c */ /* 0x000fc6000bf25270 */
[----:B------:R-:W-:Y:S08]  /*09b0*/  BRA.U !UP0, `(.L_x_4) ;  /* 0x0000000108e87547 */ /* 0x000ff0000b800000 */
        /* <DEDUP_REMOVED lines=53> */
[----:B------:R-:W4:Y:S01]  /*0d10*/  @P0 LDG.E.64 R2, desc[UR8][R20.64] ;  /* 0x0000000814020981 */ /* 0x000f22000c1e1b00 */
[----:B------:R-:W-:Y:S01]  /*0d20*/  IADD3 R4, PT, PT, R4, 0x4, RZ ;  /* 0x0000000404047810 */ /* 0x000fe20007ffe0ff */
[C---:B--2---:R-:W-:Y:S01]  /*0d30*/  @P0 IMAD.WIDE R6, R0.reuse, 0x8, R6 ;  /* 0x0000000800060825 */ /* 0x044fe200078e0206 */
[----:B------:R-:W-:-:S04]  /*0d40*/  @P0 IADD3 R0, PT, PT, R0, 0x1, RZ ;  /* 0x0000000100000810 */ /* 0x000fc80007ffe0ff */
[----:B----4-:R3:W-:Y:S03]  /*0d50*/  @P0 ST.E.64 desc[UR8][R6.64], R2 ;  /* 0x0000000206000985 */ /* 0x0107e6000c101b08 */
.L_x_4:
[----:B------:R-:W-:Y:S05]  /*0d60*/  BRA.U !UP1, `(.L_x_1) ;  /* 0x0000000109cc7547 */ /* 0x000fea000b800000 */
[----:B------:R-:W-:Y:S02]  /*0d70*/  UISETP.NE.AND UP0, UPT, UR6, 0x1, UPT ;  /* 0x000000010600788c */ /* 0x000fe4000bf05270 */
[----:B------:R-:W-:-:S04]  /*0d80*/  ULOP3.LUT UR4, UR4, 0x1, URZ, 0xc0, !UPT ;  /* 0x0000000104047892 */ /* 0x000fc8000f8ec0ff */
[----:B------:R-:W-:-:S03]  /*0d90*/  UISETP.NE.U32.AND UP1, UPT, UR4, 0x1, UPT ;  /* 0x000000010400788c */ /* 0x000fc6000bf25070 */
[----:B------:R-:W-:Y:S08]  /*0da0*/  BRA.U !UP0, `(.L_x_5) ;  /* 0x0000000108787547 */ /* 0x000ff0000b800000 */
[----:B--23--:R-:W1:Y:S02]  /*0db0*/  LDC.64 R2, c[0x0][0x388] ;  /* 0x0000e200ff027b82 */ /* 0x00ce640000000a00 */
        /* <DEDUP_REMOVED lines=25> */
[----:B------:R-:W-:Y:S01]  /*0f50*/  IADD3 R4, PT, PT, R4, 0x2, RZ ;  /* 0x0000000204047810 */ /* 0x000fe20007ffe0ff */
[C---:B--2---:R-:W-:Y:S01]  /*0f60*/  @P1 IMAD.WIDE R6, R0.reuse, 0x8, R6 ;  /* 0x0000000800061825 */ /* 0x044fe200078e0206 */
[----:B------:R-:W-:-:S04]  /*0f70*/  @P1 IADD3 R0, PT, PT, R0, 0x1, RZ ;  /* 0x0000000100001810 */ /* 0x000fc80007ffe0ff */
[----:B---3--:R4:W-:Y:S03]  /*0f80*/  @P1 ST.E.64 desc[UR8][R6.64], R2 ;  /* 0x0000000206001985 */ /* 0x0089e6000c101b08 */
.L_x_5:
[----:B------:R-:W-:Y:S05]  /*0f90*/  BRA.U UP1, `(.L_x_1) ;  /* 0x0000000101407547 */ /* 0x000fea000b800000 */
[----:B--234-:R-:W1:Y:S02]  /*0fa0*/  LDC.64 R2, c[0x0][0x388] ;  /* 0x0000e200ff027b82 */ /* 0x01ce640000000a00 */
[----:B-1----:R-:W-:-:S06]  /*0fb0*/  IMAD.WIDE.U32 R2, R4, 0x4, R2 ;  /* 0x0000000404027825 */ /* 0x002fcc00078e0002 */
[----:B------:R-:W2:Y:S02]  /*0fc0*/  LDG.E R2, desc[UR8][R2.64] ;  /* 0x0000000802027981 */ /* 0x000ea4000c1e1900 */
[----:B--2---:R-:W-:-:S13]  /*0fd0*/  ISETP.GE.AND P0, PT, R2, 0x1, PT ;  /* 0x000000010200780c */ /* 0x004fda0003f06270 */
[----:B------:R-:W-:Y:S05]  /*0fe0*/  @!P0 BRA `(.L_x_1) ;  /* 0x00000000002c8947 */ /* 0x000fea0003800000 */
[----:B------:R-:W1:Y:S08]  /*0ff0*/  LDC.64 R10, c[0x0][0x3a8] ;  /* 0x0000ea00ff0a7b82 */ /* 0x000e700000000a00 */
[----:B0-----:R-:W0:Y:S01]  /*1000*/  LDC.64 R6, c[0x0][0x3b0] ;  /* 0x0000ec00ff067b82 */ /* 0x001e220000000a00 */
[----:B-1----:R-:W2:Y:S01]  /*1010*/  LDG.E.64 R2, desc[UR8][R10.64+0x10] ;  /* 0x000010080a027981 */ /* 0x002ea2000c1e1b00 */
[----:B0-----:R-:W-:-:S04]  /*1020*/  IMAD.WIDE R6, R0, 0x8, R6 ;  /* 0x0000000800067825 */ /* 0x001fc800078e0206 */
[----:B--2---:R-:W-:-:S05]  /*1030*/  IMAD.WIDE R2, R0, 0x4, R2 ;  /* 0x0000000400027825 */ /* 0x004fca00078e0202 */
[----:B------:R1:W-:Y:S04]  /*1040*/  ST.E desc[UR8][R2.64], R4 ;  /* 0x0000000402007985 */ /* 0x0003e8000c101908 */
[----:B------:R-:W2:Y:S04]  /*1050*/  LDG.E.64 R8, desc[UR8][R10.64+0x18] ;  /* 0x000018080a087981 */ /* 0x000ea8000c1e1b00 */
[----:B------:R-:W3:Y:S01]  /*1060*/  LDG.E.64 R6, desc[UR8][R6.64] ;  /* 0x0000000806067981 */ /* 0x000ee2000c1e1b00 */
[C---:B--2---:R-:W-:Y:S01]  /*1070*/  IMAD.WIDE R8, R0.reuse, 0x8, R8 ;  /* 0x0000000800087825 */ /* 0x044fe200078e0208 */
[----:B------:R-:W-:-:S04]  /*1080*/  IADD3 R0, PT, PT, R0, 0x1, RZ ;  /* 0x0000000100007810 */ /* 0x000fc80007ffe0ff */
[----:B---3--:R1:W-:Y:S03]  /*1090*/  ST.E.64 desc[UR8][R8.64], R6 ;  /* 0x0000000608007985 */ /* 0x0083e6000c101b08 */
.L_x_1:
[----:B-1234-:R-:W1:Y:S02]  /*10a0*/  LDC.64 R2, c[0x0][0x3a8] ;  /* 0x0000ea00ff027b82 */ /* 0x01ee640000000a00 */
[----:B-1----:R-:W-:Y:S01]  /*10b0*/  STG.E desc[UR8][R2.64+0xc], R0 ;  /* 0x00000c0002007986 */ /* 0x002fe2000c101908 */
[----:B------:R-:W-:Y:S05]  /*10c0*/  EXIT ;  /* 0x000000000000794d */ /* 0x000fea0003800000 */
.L_x_6:
        /* <DEDUP_REMOVED lines=11> */
.L_x_9:


//--------------------- .text._Z22computeHammingAndGroupPKyPKiiiiyPiS3_ --------------------------
	.section	.text._Z22computeHammingAndGroupPKyPKiiiiyPiS3_,"ax",@progbits
	.align	128
        .global         _Z22computeHammingAndGroupPKyPKiiiiyPiS3_
        .type           _Z22computeHammingAndGroupPKyPKiiiiyPiS3_,@function
        .size           _Z22computeHammingAndGroupPKyPKiiiiyPiS3_,(.L_x_10 - _Z22computeHammingAndGroupPKyPKiiiiyPiS3_)
        .other          _Z22computeHammingAndGroupPKyPKiiiiyPiS3_,@"STO_CUDA_ENTRY STV_DEFAULT"
_Z22computeHammingAndGroupPKyPKiiiiyPiS3_:
.text._Z22computeHammingAndGroupPKyPKiiiiyPiS3_:
        /* <DEDUP_REMOVED lines=9> */
[----:B------:R-:W1:Y:S01]  /*0090*/  LDCU.64 UR4, c[0x0][0x358] ;  /* 0x00006b00ff0477ac */ /* 0x000e620008000a00 */
[----:B------:R-:W2:Y:S06]  /*00a0*/  LDCU UR6, c[0x0][0x398] ;  /* 0x00007300ff0677ac */ /* 0x000eac0008000800 */
[----:B------:R-:W3:Y:S01]  /*00b0*/  LDC R11, c[0x0][0x394] ;  /* 0x0000e500ff0b7b82 */ /* 0x000ee20000000800 */
[----:B0-----:R-:W-:-:S05]  /*00c0*/  IMAD.WIDE R2, R0, 0x4, R2 ;  /* 0x0000000400027825 */ /* 0x001fca00078e0202 */
[----:B-1----:R-:W4:Y:S01]  /*00d0*/  LDG.E R6, desc[UR4][R2.64] ;  /* 0x0000000402067981 */ /* 0x002f22000c1e1900 */
[----:B---3--:R-:W-:-:S04]  /*00e0*/  IABS R9, R11 ;  /* 0x0000000b00097213 */ /* 0x008fc80000000000 */
[----:B------:R-:W0:Y:S08]  /*00f0*/  I2F.RP R7, R9 ;  /* 0x0000000900077306 */ /* 0x000e300000209400 */
[----:B0-----:R-:W0:Y:S02]  /*0100*/  MUFU.RCP R7, R7 ;  /* 0x0000000700077308 */ /* 0x001e240000001000 */
[----:B0-----:R-:W-:-:S06]  /*0110*/  VIADD R4, R7, 0xffffffe ;  /* 0x0ffffffe07047836 */ /* 0x001fcc0000000000 */
[----:B------:R0:W1:Y:S02]  /*0120*/  F2I.FTZ.U32.TRUNC.NTZ R5, R4 ;  /* 0x0000000400057305 */ /* 0x000064000021f000 */
[----:B0-----:R-:W-:Y:S02]  /*0130*/  HFMA2 R4, -RZ, RZ, 0, 0 ;  /* 0x00000000ff047431 */ /* 0x001fe400000001ff */
[----:B-1----:R-:W-:-:S04]  /*0140*/  IMAD.MOV R8, RZ, RZ, -R5 ;  /* 0x000000ffff087224 */ /* 0x002fc800078e0a05 */
[----:B------:R-:W-:-:S04]  /*0150*/  IMAD R13, R8, R9, RZ ;  /* 0x00000009080d7224 */ /* 0x000fc800078e02ff */
[----:B------:R-:W-:Y:S01]  /*0160*/  IMAD.HI.U32 R5, R5, R13, R4 ;  /* 0x0000000d05057227 */ /* 0x000fe200078e0004 */
[----:B----4-:R-:W-:-:S05]  /*0170*/  IABS R2, R6 ;  /* 0x0000000600027213 */ /* 0x010fca0000000000 */
[----:B------:R-:W-:-:S04]  /*0180*/  IMAD.HI.U32 R5, R5, R2, RZ ;  /* 0x0000000205057227 */ /* 0x000fc800078e00ff */
[----:B------:R-:W-:-:S04]  /*0190*/  IMAD.MOV R3, RZ, RZ, -R5 ;  /* 0x000000ffff037224 */ /* 0x000fc800078e0a05 */
[----:B------:R-:W-:-:S05]  /*01a0*/  IMAD R2, R9, R3, R2 ;  /* 0x0000000309027224 */ /* 0x000fca00078e0202 */
[----:B------:R-:W-:-:S13]  /*01b0*/  ISETP.GT.U32.AND P2, PT, R9, R2, PT ;  /* 0x000000020900720c */ /* 0x000fda0003f44070 */
[-C--:B------:R-:W-:Y:S01]  /*01c0*/  @!P2 IADD3 R2, PT, PT, R2, -R9.reuse, RZ ;  /* 0x800000090202a210 */ /* 0x080fe20007ffe0ff */
[----:B------:R-:W-:Y:S01]  /*01d0*/  @!P2 VIADD R5, R5, 0x1 ;  /* 0x000000010505a836 */ /* 0x000fe20000000000 */
[----:B------:R-:W-:Y:S02]  /*01e0*/  ISETP.NE.AND P2, PT, R11, RZ, PT ;  /* 0x000000ff0b00720c */ /* 0x000fe40003f45270 */
[----:B------:R-:W-:Y:S02]  /*01f0*/  ISETP.GE.U32.AND P0, PT, R2, R9, PT ;  /* 0x000000090200720c */ /* 0x000fe40003f06070 */
[----:B------:R-:W-:-:S04]  /*0200*/  LOP3.LUT R2, R6, R11, RZ, 0x3c, !PT ;  /* 0x0000000b06027212 */ /* 0x000fc800078e3cff */
[----:B------:R-:W-:Y:S02]  /*0210*/  ISETP.GE.AND P1, PT, R2, RZ, PT ;  /* 0x000000ff0200720c */ /* 0x000fe40003f26270 */
[----:B------:R-:W0:Y:S05]  /*0220*/  LDC.64 R2, c[0x0][0x380] ;  /* 0x0000e000ff027b82 */ /* 0x000e2a0000000a00 */
[----:B------:R-:W-:-:S06]  /*0230*/  @P0 IADD3 R5, PT, PT, R5, 0x1, RZ ;  /* 0x0000000105050810 */ /* 0x000fcc0007ffe0ff */
[----:B------:R-:W-:Y:S01]  /*0240*/  @!P1 IMAD.MOV R5, RZ, RZ, -R5 ;  /* 0x000000ffff059224 */ /* 0x000fe200078e0a05 */
[----:B------:R-:W-:-:S05]  /*0250*/  @!P2 LOP3.LUT R5, RZ, R11, RZ, 0x33, !PT ;  /* 0x0000000bff05a212 */ /* 0x000fca00078e33ff */
[----:B------:R-:W-:-:S05]  /*0260*/  IMAD R6, R5, R11, -R6 ;  /* 0x0000000b05067224 */ /* 0x000fca00078e0a06 */
[----:B------:R-:W-:Y:S01]  /*0270*/  IADD3 R6, PT, PT, R6, R11, RZ ;  /* 0x0000000b06067210 */ /* 0x000fe20007ffe0ff */
[----:B0-----:R-:W-:-:S03]  /*0280*/  IMAD.WIDE R2, R5, 0x8, R2 ;  /* 0x0000000805027825 */ /* 0x001fc600078e0202 */
[----:B--2---:R-:W-:Y:S01]  /*0290*/  ISETP.GE.AND P0, PT, R6, UR6, PT ;  /* 0x0000000606007c0c */ /* 0x004fe2000bf06270 */
[----:B------:R-:W0:-:S12]  /*02a0*/  LDCU.64 UR6, c[0x0][0x3a0] ;  /* 0x00007400ff0677ac */ /* 0x000e180008000a00 */
[----:B------:R-:W2:Y:S04]  /*02b0*/  @!P0 LDG.E.64 R6, desc[UR4][R2.64] ;  /* 0x0000000402068981 */ /* 0x000ea8000c1e1b00 */
[----:B------:R-:W2:Y:S04]  /*02c0*/  @!P0 LDG.E.64 R4, desc[UR4][R2.64+0x8] ;  /* 0x0000080402048981 */ /* 0x000ea8000c1e1b00 */
[----:B------:R-:W0:Y:S01]  /*02d0*/  @P0 LDG.E.64 R8, desc[UR4][R2.64] ;  /* 0x0000000402080981 */ /* 0x000e22000c1e1b00 */
[----:B------:R-:W-:Y:S02]  /*02e0*/  MOV R11, 0x1 ;  /* 0x00000001000b7802 */ /* 0x000fe40000000f00 */
[----:B--2---:R-:W-:-:S02]  /*02f0*/  @!P0 LOP3.LUT R8, R4, R6, RZ, 0xfc, !PT ;  /* 0x0000000604088212 */ /* 0x004fc400078efcff */
[----:B------:R-:W-:Y:S02]  /*0300*/  @!P0 LOP3.LUT R9, R5, R7, RZ, 0xfc, !PT ;  /* 0x0000000705098212 */ /* 0x000fe400078efcff */
[----:B0-----:R-:W-:Y:S01]  /*0310*/  LOP3.LUT R8, R8, UR6, RZ, 0x3c, !PT ;  /* 0x0000000608087c12 */ /* 0x001fe2000f8e3cff */
[----:B------:R-:W0:Y:S01]  /*0320*/  LDC.64 R4, c[0x0][0x3a8] ;  /* 0x0000ea00ff047b82 */ /* 0x000e220000000a00 */
[----:B------:R-:W-:-:S04]  /*0330*/  LOP3.LUT R10, R9, UR7, RZ, 0x3c, !PT ;  /* 0x00000007090a7c12 */ /* 0x000fc8000f8e3cff */
[----:B------:R-:W-:Y:S03]  /*0340*/  POPC R8, R8 ;  /* 0x0000000800087309 */ /* 0x000fe60000000000 */
[----:B------:R-:W1:Y:S05]  /*0350*/  LDC.64 R6, c[0x0][0x3b0] ;  /* 0x0000ec00ff067b82 */ /* 0x000e6a0000000a00 */
[----:B------:R-:W2:Y:S01]  /*0360*/  POPC R9, R10 ;  /* 0x0000000a00097309 */ /* 0x000ea20000000000 */
[----:B0-----:R-:W-:-:S04]  /*0370*/  IMAD.WIDE R2, R0, 0x4, R4 ;  /* 0x0000000400027825 */ /* 0x001fc800078e0204 */
[----:B--2---:R-:W-:-:S04]  /*0380*/  IMAD.IADD R9, R8, 0x1, R9 ;  /* 0x0000000108097824 */ /* 0x004fc800078e0209 */
[----:B-1----:R-:W-:Y:S01]  /*0390*/  IMAD.WIDE.U32 R4, R9, 0x4, R6 ;  /* 0x0000000409047825 */ /* 0x002fe200078e0006 */
[----:B------:R-:W-:Y:S04]  /*03a0*/  STG.E desc[UR4][R2.64], R9 ;  /* 0x0000000902007986 */ /* 0x000fe8000c101904 */
[----:B------:R-:W-:Y:S01]  /*03b0*/  REDG.E.ADD.STRONG.GPU desc[UR4][R4.64], R11 ;  /* 0x0000000b0400798e */ /* 0x000fe2000c12e104 */
[----:B------:R-:W-:Y:S05]  /*03c0*/  EXIT ;  /* 0x000000000000794d */ /* 0x000fea0003800000 */
.L_x_7:
        /* <DEDUP_REMOVED lines=11> */
.L_x_10:


//--------------------- .nv.shared.reserved.0     --------------------------
	.section	.nv.shared.reserved.0,"aw",@nobits
	.weak		__nv_reservedSMEM_offset_0_alias
	.size		__nv_reservedSMEM_offset_0_alias, 0, 64
	.other		__nv_reservedSMEM_offset_0_alias,@"STO_CUDA_RESERVED_SHARED STV_DEFAULT"
__nv_reservedSMEM_offset_0_alias:
	.zero		0
	.zero		64


//--------------------- .nv.global                --------------------------
	.section	.nv.global,"aw",@nobits
.nv.global:
	.type		_ZN34_INTERNAL_80745d6f_4_k_cu_fe488be16thrust24THRUST_300001_SM_1000_NS3seqE,@object
	.size		_ZN34_INTERNAL_80745d6f_4_k_cu_fe488be16thrust24THRUST_300001_SM_1000_NS3seqE,(_ZN34_INTERNAL_80745d6f_4_k_cu_fe488be14cuda3std3__48in_placeE - _ZN34_INTERNAL_80745d6f_4_k_cu_fe488be16thrust24THRUST_300001_SM_1000_NS3seqE)
_ZN34_INTERNAL_80745d6f_4_k_cu_fe488be16thrust24THRUST_300001_SM_1000_NS3seqE:
	.zero		1
	.type		_ZN34_INTERNAL_80745d6f_4_k_cu_fe488be14cuda3std3__48in_placeE,@object
	.size		_ZN34_INTERNAL_80745d6f_4_k_cu_fe488be14cuda3std3__48in_placeE,(_ZN34_INTERNAL_80745d6f_4_k_cu_fe488be14cuda3std6ranges3__45__cpo4sizeE - _ZN34_INTERNAL_80745d6f_4_k_cu_fe488be14cuda3std3__48in_placeE)
_ZN34_INTERNAL_80745d6f_4_k_cu_fe488be14cuda3std3__48in_placeE:
	.zero		1
	.type		_ZN34_INTERNAL_80745d6f_4_k_cu_fe488be14cuda3std6ranges3__45__cpo4sizeE,@object
	.size		_ZN34_INTERNAL_80745d6f_4_k_cu_fe488be14cuda3std6ranges3__45__cpo4sizeE,(_ZN34_INTERNAL_80745d6f_4_k_cu_fe488be16thrust24THRUST_300001_SM_1000_NS12placeholders2_3E - _ZN34_INTERNAL_80745d6f_4_k_cu_fe488be14cuda3std6ranges3__45__cpo4sizeE)
_ZN34_INTERNAL_80745d6f_4_k_cu_fe488be14cuda3std6ranges3__45__cpo4sizeE:
	.zero		1
	.type		_ZN34_INTERNAL_80745d6f_4_k_cu_fe488be16thrust24THRUST_300001_SM_1000_NS12placeholders2_3E,@object
	.size		_ZN34_INTERNAL_80745d6f_4_k_cu_fe488be16thrust24THRUST_300001_SM_1000_NS12placeholders2_3E,(_ZN34_INTERNAL_80745d6f_4_k_cu_fe488be14cuda3std3__45__cpo6cbeginE - _ZN34_INTERNAL_80745d6f_4_k_cu_fe488be16thrust24THRUST_300001_SM_1000_NS12placeholders2_3E)
_ZN34_INTERNAL_80745d6f_4_k_cu_fe488be16thrust24THRUST_300001_SM_1000_NS12placeholders2_3E:
	.zero		1
	.type		_ZN34_INTERNAL_80745d6f_4_k_cu_fe488be14cuda3std3__45__cpo6cbeginE,@object
	.size		_ZN34_INTERNAL_80745d6f_4_k_cu_fe488be14cuda3std3__45__cpo6cbeginE,(_ZN34_INTERNAL_80745d6f_4_k_cu_fe488be14cuda3std6ranges3__45__cpo6cbeginE - _ZN34_INTERNAL_80745d6f_4_k_cu_fe488be14cuda3std3__45__cpo6cbeginE)
_ZN34_INTERNAL_80745d6f_4_k_cu_fe488be14cuda3std3__45__cpo6cbeginE:
	.zero		1
	.type		_ZN34_INTERNAL_80745d6f_4_k_cu_fe488be14cuda3std6ranges3__45__cpo6cbeginE,@object
	.size		_ZN34_INTERNAL_80745d6f_4_k_cu_fe488be14cuda3std6ranges3__45__cpo6cbeginE,(_ZN34_INTERNAL_80745d6f_4_k_cu_fe488be16thrust24THRUST_300001_SM_1000_NS12placeholders2_7E - _ZN34_INTERNAL_80745d6f_4_k_cu_fe488be14cuda3std6ranges3__45__cpo6cbeginE)
_ZN34_INTERNAL_80745d6f_4_k_cu_fe488be14cuda3std6ranges3__45__cpo6cbeginE:
	.zero		1
	.type		_ZN34_INTERNAL_80745d6f_4_k_cu_fe488be16thrust24THRUST_300001_SM_1000_NS12placeholders2_7E,@object
	.size		_ZN34_INTERNAL_80745d6f_4_k_cu_fe488be16thrust24THRUST_300001_SM_1000_NS12placeholders2_7E,(_ZN34_INTERNAL_80745d6f_4_k_cu_fe488be14cuda3std3__45__cpo7crbeginE - _ZN34_INTERNAL_80745d6f_4_k_cu_fe488be16thrust24THRUST_300001_SM_1000_NS12placeholders2_7E)
_ZN34_INTERNAL_80745d6f_4_k_cu_fe488be16thrust24THRUST_300001_SM_1000_NS12placeholders2_7E:
	.zero		1
	.type		_ZN34_INTERNAL_80745d6f_4_k_cu_fe488be14cuda3std3__45__cpo7crbeginE,@object
	.size		_ZN34_INTERNAL_80745d6f_4_k_cu_fe488be14cuda3std3__45__cpo7crbeginE,(_ZN34_INTERNAL_80745d6f_4_k_cu_fe488be14cuda3std6ranges3__45__cpo4nextE - _ZN34_INTERNAL_80745d6f_4_k_cu_fe488be14cuda3std3__45__cpo7crbeginE)
_ZN34_INTERNAL_80745d6f_4_k_cu_fe488be14cuda3std3__45__cpo7crbeginE:
	.zero		1
	.type		_ZN34_INTERNAL_80745d6f_4_k_cu_fe488be14cuda3std6ranges3__45__cpo4nextE,@object
	.size		_ZN34_INTERNAL_80745d6f_4_k_cu_fe488be14cuda3std6ranges3__45__cpo4nextE,(_ZN34_INTERNAL_80745d6f_4_k_cu_fe488be14cuda3std6ranges3__45__cpo4swapE - _ZN34_INTERNAL_80745d6f_4_k_cu_fe488be14cuda3std6ranges3__45__cpo4nextE)
_ZN34_INTERNAL_80745d6f_4_k_cu_fe488be14cuda3std6ranges3__45__cpo4nextE:
	.zero		1
	.type		_ZN34_INTERNAL_80745d6f_4_k_cu_fe488be14cuda3std6ranges3__45__cpo4swapE,@object
	.size		_ZN34_INTERNAL_80745d6f_4_k_cu_fe488be14cuda3std6ranges3__45__cpo4swapE,(_ZN34_INTERNAL_80745d6f_4_k_cu_fe488be16thrust24THRUST_300001_SM_1000_NS8cuda_cub10par_nosyncE - _ZN34_INTERNAL_80745d6f_4_k_cu_fe488be14cuda3std6ranges3__45__cpo4swapE)
_ZN34_INTERNAL_80745d6f_4_k_cu_fe488be14cuda3std6ranges3__45__cpo4swapE:
	.zero		1
	.type		_ZN34_INTERNAL_80745d6f_4_k_cu_fe488be16thrust24THRUST_300001_SM_1000_NS8cuda_cub10par_nosyncE,@object
	.size		_ZN34_INTERNAL_80745d6f_4_k_cu_fe488be16thrust24THRUST_300001_SM_1000_NS8cuda_cub10par_nosyncE,(_ZN34_INTERNAL_80745d6f_4_k_cu_fe488be16thrust24THRUST_300001_SM_1000_NS12placeholders2_9E - _ZN34_INTERNAL_80745d6f_4_k_cu_fe488be16thrust24THRUST_300001_SM_1000_NS8cuda_cub10par_nosyncE)
_ZN34_INTERNAL_80745d6f_4_k_cu_fe488be16thrust24THRUST_300001_SM_1000_NS8cuda_cub10par_nosyncE:
	.zero		1
	.type		_ZN34_INTERNAL_80745d6f_4_k_cu_fe488be16thrust24THRUST_300001_SM_1000_NS12placeholders2_9E,@object
	.size		_ZN34_INTERNAL_80745d6f_4_k_cu_fe488be16thrust24THRUST_300001_SM_1000_NS12placeholders2_9E,(_ZN34_INTERNAL_80745d6f_4_k_cu_fe488be14cuda3std3__436_GLOBAL__N__80745d6f_4_k_cu_fe488be16ignoreE - _ZN34_INTERNAL_80745d6f_4_k_cu_fe488be16thrust24THRUST_300001_SM_1000_NS12placeholders2_9E)
_ZN34_INTERNAL_80745d6f_4_k_cu_fe488be16thrust24THRUST_300001_SM_1000_NS12placeholders2_9E:
	.zero		1
	.type		_ZN34_INTERNAL_80745d6f_4_k_cu_fe488be14cuda3std3__436_GLOBAL__N__80745d6f_4_k_cu_fe488be16ignoreE,@object
	.size		_ZN34_INTERNAL_80745d6f_4_k_cu_fe488be14cuda3std3__436_GLOBAL__N__80745d6f_4_k_cu_fe488be16ignoreE,(_ZN34_INTERNAL_80745d6f_4_k_cu_fe488be14cuda3std6ranges3__45__cpo4dataE - _ZN34_INTERNAL_80745d6f_4_k_cu_fe488be14cuda3std3__436_GLOBAL__N__80745d6f_4_k_cu_fe488be16ignoreE)
_ZN34_INTERNAL_80745d6f_4_k_cu_fe488be14cuda3std3__436_GLOBAL__N__80745d6f_4_k_cu_fe488be16ignoreE:
	.zero		1
	.type		_ZN34_INTERNAL_80745d6f_4_k_cu_fe488be14cuda3std6ranges3__45__cpo4dataE,@object
	.size		_ZN34_INTERNAL_80745d6f_4_k_cu_fe488be14cuda3std6ranges3__45__cpo4dataE,(_ZN34_INTERNAL_80745d6f_4_k_cu_fe488be16thrust24THRUST_300001_SM_1000_NS12placeholders2_1E - _ZN34_INTERNAL_80745d6f_4_k_cu_fe488be14cuda3std6ranges3__45__cpo4dataE)
_ZN34_INTERNAL_80745d6f_4_k_cu_fe488be14cuda3std6ranges3__45__cpo4dataE:
	.zero		1
	.type		_ZN34_INTERNAL_80745d6f_4_k_cu_fe488be16thrust24THRUST_300001_SM_1000_NS12placeholders2_1E,@object
	.size		_ZN34_INTERNAL_80745d6f_4_k_cu_fe488be16thrust24THRUST_300001_SM_1000_NS12placeholders2_1E,(_ZN34_INTERNAL_80745d6f_4_k_cu_fe488be14cuda3std3__45__cpo5beginE - _ZN34_INTERNAL_80745d6f_4_k_cu_fe488be16thrust24THRUST_300001_SM_1000_NS12placeholders2_1E)
_ZN34_INTERNAL_80745d6f_4_k_cu_fe488be16thrust24THRUST_300001_SM_1000_NS12placeholders2_1E:
	.zero		1
	.type		_ZN34_INTERNAL_80745d6f_4_k_cu_fe488be14cuda3std3__45__cpo5beginE,@object
	.size		_ZN34_INTERNAL_80745d6f_4_k_cu_fe488be14cuda3std3__45__cpo5beginE,(_ZN34_INTERNAL_80745d6f_4_k_cu_fe488be14cuda3std6ranges3__45__cpo5beginE - _ZN34_INTERNAL_80745d6f_4_k_cu_fe488be14cuda3std3__45__cpo5beginE)
_ZN34_INTERNAL_80745d6f_4_k_cu_fe488be14cuda3std3__45__cpo5beginE:
	.zero		1
	.type		_ZN34_INTERNAL_80745d6f_4_k_cu_fe488be14cuda3std6ranges3__45__cpo5beginE,@object
	.size		_ZN34_INTERNAL_80745d6f_4_k_cu_fe488be14cuda3std6ranges3__45__cpo5beginE,(_ZN34_INTERNAL_80745d6f_4_k_cu_fe488be16thrust24THRUST_300001_SM_1000_NS12placeholders2_5E - _ZN34_INTERNAL_80745d6f_4_k_cu_fe488be14cuda3std6ranges3__45__cpo5beginE)
_ZN34_INTERNAL_80745d6f_4_k_cu_fe488be14cuda3std6ranges3__45__cpo5beginE:
	.zero		1
	.type		_ZN34_INTERNAL_80745d6f_4_k_cu_fe488be16thrust24THRUST_300001_SM_1000_NS12placeholders2_5E,@object
	.size		_ZN34_INTERNAL_80745d6f_4_k_cu_fe488be16thrust24THRUST_300001_SM_1000_NS12placeholders2_5E,(_ZN34_INTERNAL_80745d6f_4_k_cu_fe488be14cuda3std3__45__cpo6rbeginE - _ZN34_INTERNAL_80745d6f_4_k_cu_fe488be16thrust24THRUST_300001_SM_1000_NS12placeholders2_5E)
_ZN34_INTERNAL_80745d6f_4_k_cu_fe488be16thrust24THRUST_300001_SM_1000_NS12placeholders2_5E:
	.zero		1
	.type		_ZN34_INTERNAL_80745d6f_4_k_cu_fe488be14cuda3std3__45__cpo6rbeginE,@object
	.size		_ZN34_INTERNAL_80745d6f_4_k_cu_fe488be14cuda3std3__45__cpo6rbeginE,(_ZN34_INTERNAL_80745d6f_4_k_cu_fe488be14cuda3std6ranges3__45__cpo7advanceE - _ZN34_INTERNAL_80745d6f_4_k_cu_fe488be14cuda3std3__45__cpo6rbeginE)
_ZN34_INTERNAL_80745d6f_4_k_cu_fe488be14cuda3std3__45__cpo6rbeginE:
	.zero		1
	.type		_ZN34_INTERNAL_80745d6f_4_k_cu_fe488be14cuda3std6ranges3__45__cpo7advanceE,@object
	.size		_ZN34_INTERNAL_80745d6f_4_k_cu_fe488be14cuda3std6ranges3__45__cpo7advanceE,(_ZN34_INTERNAL_80745d6f_4_k_cu_fe488be14cuda3std3__47nulloptE - _ZN34_INTERNAL_80745d6f_4_k_cu_fe488be14cuda3std6ranges3__45__cpo7advanceE)
_ZN34_INTERNAL_80745d6f_4_k_cu_fe488be14cuda3std6ranges3__45__cpo7advanceE:
	.zero		1
	.type		_ZN34_INTERNAL_80745d6f_4_k_cu_fe488be14cuda3std3__47nulloptE,@object
	.size		_ZN34_INTERNAL_80745d6f_4_k_cu_fe488be14cuda3std3__47nulloptE,(_ZN34_INTERNAL_80745d6f_4_k_cu_fe488be14cuda3std6ranges3__45__cpo8distanceE - _ZN34_INTERNAL_80745d6f_4_k_cu_fe488be14cuda3std3__47nulloptE)
_ZN34_INTERNAL_80745d6f_4_k_cu_fe488be14cuda3std3__47nulloptE:
	.zero		1
	.type		_ZN34_INTERNAL_80745d6f_4_k_cu_fe488be14cuda3std6ranges3__45__cpo8distanceE,@object
	.size		_ZN34_INTERNAL_80745d6f_4_k_cu_fe488be14cuda3std6ranges3__45__cpo8distanceE,(_ZN34_INTERNAL_80745d6f_4_k_cu_fe488be16thrust24THRUST_300001_SM_1000_NS12placeholders3_10E - _ZN34_INTERNAL_80745d6f_4_k_cu_fe488be14cuda3std6ranges3__45__cpo8distanceE)
_ZN34_INTERNAL_80745d6f_4_k_cu_fe488be14cuda3std6ranges3__45__cpo8distanceE:
	.zero		1
	.type		_ZN34_INTERNAL_80745d6f_4_k_cu_fe488be16thrust24THRUST_300001_SM_1000_NS12placeholders3_10E,@object
	.size		_ZN34_INTERNAL_80745d6f_4_k_cu_fe488be16thrust24THRUST_300001_SM_1000_NS12placeholders3_10E,(_ZN34_INTERNAL_80745d6f_4_k_cu_fe488be14cuda3std3__419piecewise_constructE - _ZN34_INTERNAL_80745d6f_4_k_cu_fe488be16thrust24THRUST_300001_SM_1000_NS12placeholders3_10E)
_ZN34_INTERNAL_80745d6f_4_k_cu_fe488be16thrust24THRUST_300001_SM_1000_NS12placeholders3_10E:
	.zero		1
	.type		_ZN34_INTERNAL_80745d6f_4_k_cu_fe488be14cuda3std3__419piecewise_constructE,@object
	.size		_ZN34_INTERNAL_80745d6f_4_k_cu_fe488be14cuda3std3__419piecewise_constructE,(_ZN34_INTERNAL_80745d6f_4_k_cu_fe488be14cuda3std6ranges3__45__cpo5cdataE - _ZN34_INTERNAL_80745d6f_4_k_cu_fe488be14cuda3std3__419piecewise_constructE)
_ZN34_INTERNAL_80745d6f_4_k_cu_fe488be14cuda3std3__419piecewise_constructE:
	.zero		1
	.type		_ZN34_INTERNAL_80745d6f_4_k_cu_fe488be14cuda3std6ranges3__45__cpo5cdataE,@object
	.size		_ZN34_INTERNAL_80745d6f_4_k_cu_fe488be14cuda3std6ranges3__45__cpo5cdataE,(_ZN34_INTERNAL_80745d6f_4_k_cu_fe488be16thrust24THRUST_300001_SM_1000_NS12placeholders2_2E - _ZN34_INTERNAL_80745d6f_4_k_cu_fe488be14cuda3std6ranges3__45__cpo5cdataE)
_ZN34_INTERNAL_80745d6f_4_k_cu_fe488be14cuda3std6ranges3__45__cpo5cdataE:
	.zero		1
	.type		_ZN34_INTERNAL_80745d6f_4_k_cu_fe488be16thrust24THRUST_300001_SM_1000_NS12placeholders2_2E,@object
	.size		_ZN34_INTERNAL_80745d6f_4_k_cu_fe488be16thrust24THRUST_300001_SM_1000_NS12placeholders2_2E,(_ZN34_INTERNAL_80745d6f_4_k_cu_fe488be14cuda3std3__45__cpo3endE - _ZN34_INTERNAL_80745d6f_4_k_cu_fe488be16thrust24THRUST_300001_SM_1000_NS12placeholders2_2E)
_ZN34_INTERNAL_80745d6f_4_k_cu_fe488be16thrust24THRUST_300001_SM_1000_NS12placeholders2_2E:
	.zero		1
	.type		_ZN34_INTERNAL_80745d6f_4_k_cu_fe488be14cuda3std3__45__cpo3endE,@object
	.size		_ZN34_INTERNAL_80745d6f_4_k_cu_fe488be14cuda3std3__45__cpo3endE,(_ZN34_INTERNAL_80745d6f_4_k_cu_fe488be14cuda3std6ranges3__45__cpo3endE - _ZN34_INTERNAL_80745d6f_4_k_cu_fe488be14cuda3std3__45__cpo3endE)
_ZN34_INTERNAL_80745d6f_4_k_cu_fe488be14cuda3std3__45__cpo3endE:
	.zero		1
	.type		_ZN34_INTERNAL_80745d6f_4_k_cu_fe488be14cuda3std6ranges3__45__cpo3endE,@object
	.size		_ZN34_INTERNAL_80745d6f_4_k_cu_fe488be14cuda3std6ranges3__45__cpo3endE,(_ZN34_INTERNAL_80745d6f_4_k_cu_fe488be16thrust24THRUST_300001_SM_1000_NS12placeholders2_6E - _ZN34_INTERNAL_80745d6f_4_k_cu_fe488be14cuda3std6ranges3__45__cpo3endE)
_ZN34_INTERNAL_80745d6f_4_k_cu_fe488be14cuda3std6ranges3__45__cpo3endE:
	.zero		1
	.type		_ZN34_INTERNAL_80745d6f_4_k_cu_fe488be16thrust24THRUST_300001_SM_1000_NS12placeholders2_6E,@object
	.size		_ZN34_INTERNAL_80745d6f_4_k_cu_fe488be16thrust24THRUST_300001_SM_1000_NS12placeholders2_6E,(_ZN34_INTERNAL_80745d6f_4_k_cu_fe488be14cuda3std3__45__cpo4rendE - _ZN34_INTERNAL_80745d6f_4_k_cu_fe488be16thrust24THRUST_300001_SM_1000_NS12placeholders2_6E)
_ZN34_INTERNAL_80745d6f_4_k_cu_fe488be16thrust24THRUST_300001_SM_1000_NS12placeholders2_6E:
	.zero		1
	.type		_ZN34_INTERNAL_80745d6f_4_k_cu_fe488be14cuda3std3__45__cpo4rendE,@object
	.size		_ZN34_INTERNAL_80745d6f_4_k_cu_fe488be14cuda3std3__45__cpo4rendE,(_ZN34_INTERNAL_80745d6f_4_k_cu_fe488be14cuda3std6ranges3__45__cpo9iter_swapE - _ZN34_INTERNAL_80745d6f_4_k_cu_fe488be14cuda3std3__45__cpo4rendE)
_ZN34_INTERNAL_80745d6f_4_k_cu_fe488be14cuda3std3__45__cpo4rendE:
	.zero		1
	.type		_ZN34_INTERNAL_80745d6f_4_k_cu_fe488be14cuda3std6ranges3__45__cpo9iter_swapE,@object
	.size		_ZN34_INTERNAL_80745d6f_4_k_cu_fe488be14cuda3std6ranges3__45__cpo9iter_swapE,(_ZN34_INTERNAL_80745d6f_4_k_cu_fe488be14cuda3std3__48unexpectE - _ZN34_INTERNAL_80745d6f_4_k_cu_fe488be14cuda3std6ranges3__45__cpo9iter_swapE)
_ZN34_INTERNAL_80745d6f_4_k_cu_fe488be14cuda3std6ranges3__45__cpo9iter_swapE:
	.zero		1
	.type		_ZN34_INTERNAL_80745d6f_4_k_cu_fe488be14cuda3std3__48unexpectE,@object
	.size		_ZN34_INTERNAL_80745d6f_4_k_cu_fe488be14cuda3std3__48unexpectE,(_ZN34_INTERNAL_80745d6f_4_k_cu_fe488be16thrust24THRUST_300001_SM_1000_NS8cuda_cub3parE - _ZN34_INTERNAL_80745d6f_4_k_cu_fe488be14cuda3std3__48unexpectE)
_ZN34_INTERNAL_80745d6f_4_k_cu_fe488be14cuda3std3__48unexpectE:
	.zero		1
	.type		_ZN34_INTERNAL_80745d6f_4_k_cu_fe488be16thrust24THRUST_300001_SM_1000_NS8cuda_cub3parE,@object
	.size		_ZN34_INTERNAL_80745d6f_4_k_cu_fe488be16thrust24THRUST_300001_SM_1000_NS8cuda_cub3parE,(_ZN34_INTERNAL_80745d6f_4_k_cu_fe488be16thrust24THRUST_300001_SM_1000_NS12placeholders2_4E - _ZN34_INTERNAL_80745d6f_4_k_cu_fe488be16thrust24THRUST_300001_SM_1000_NS8cuda_cub3parE)
_ZN34_INTERNAL_80745d6f_4_k_cu_fe488be16thrust24THRUST_300001_SM_1000_NS8cuda_cub3parE:
	.zero		1
	.type		_ZN34_INTERNAL_80745d6f_4_k_cu_fe488be16thrust24THRUST_300001_SM_1000_NS12placeholders2_4E,@object
	.size		_ZN34_INTERNAL_80745d6f_4_k_cu_fe488be16thrust24THRUST_300001_SM_1000_NS12placeholders2_4E,(_ZN34_INTERNAL_80745d6f_4_k_cu_fe488be14cuda3std3__45__cpo4cendE - _ZN34_INTERNAL_80745d6f_4_k_cu_fe488be16thrust24THRUST_300001_SM_1000_NS12placeholders2_4E)
_ZN34_INTERNAL_80745d6f_4_k_cu_fe488be16thrust24THRUST_300001_SM_1000_NS12placeholders2_4E:
	.zero		1
	.type		_ZN34_INTERNAL_80745d6f_4_k_cu_fe488be14cuda3std3__45__cpo4cendE,@object
	.size		_ZN34_INTERNAL_80745d6f_4_k_cu_fe488be14cuda3std3__45__cpo4cendE,(_ZN34_INTERNAL_80745d6f_4_k_cu_fe488be14cuda3std6ranges3__45__cpo4cendE - _ZN34_INTERNAL_80745d6f_4_k_cu_fe488be14cuda3std3__45__cpo4cendE)
_ZN34_INTERNAL_80745d6f_4_k_cu_fe488be14cuda3std3__45__cpo4cendE:
	.zero		1
	.type		_ZN34_INTERNAL_80745d6f_4_k_cu_fe488be14cuda3std6ranges3__45__cpo4cendE,@object
	.size		_ZN34_INTERNAL_80745d6f_4_k_cu_fe488be14cuda3std6ranges3__45__cpo4cendE,(_ZN34_INTERNAL_80745d6f_4_k_cu_fe488be14cuda3std3__420unreachable_sentinelE - _ZN34_INTERNAL_80745d6f_4_k_cu_fe488be14cuda3std6ranges3__45__cpo4cendE)
_ZN34_INTERNAL_80745d6f_4_k_cu_fe488be14cuda3std6ranges3__45__cpo4cendE:
	.zero		1
	.type		_ZN34_INTERNAL_80745d6f_4_k_cu_fe488be14cuda3std3__420unreachable_sentinelE,@object
	.size		_ZN34_INTERNAL_80745d6f_4_k_cu_fe488be14cuda3std3__420unreachable_sentinelE,(_ZN34_INTERNAL_80745d6f_4_k_cu_fe488be14cuda3std6ranges3__45__cpo5ssizeE - _ZN34_INTERNAL_80745d6f_4_k_cu_fe488be14cuda3std3__420unreachable_sentinelE)
_ZN34_INTERNAL_80745d6f_4_k_cu_fe488be14cuda3std3__420unreachable_sentinelE:
	.zero		1
	.type		_ZN34_INTERNAL_80745d6f_4_k_cu_fe488be14cuda3std6ranges3__45__cpo5ssizeE,@object
	.size		_ZN34_INTERNAL_80745d6f_4_k_cu_fe488be14cuda3std6ranges3__45__cpo5ssizeE,(_ZN34_INTERNAL_80745d6f_4_k_cu_fe488be16thrust24THRUST_300001_SM_1000_NS12placeholders2_8E - _ZN34_INTERNAL_80745d6f_4_k_cu_fe488be14cuda3std6ranges3__45__cpo5ssizeE)
_ZN34_INTERNAL_80745d6f_4_k_cu_fe488be14cuda3std6ranges3__45__cpo5ssizeE:
	.zero		1
	.type		_ZN34_INTERNAL_80745d6f_4_k_cu_fe488be16thrust24THRUST_300001_SM_1000_NS12placeholders2_8E,@object
	.size		_ZN34_INTERNAL_80745d6f_4_k_cu_fe488be16thrust24THRUST_300001_SM_1000_NS12placeholders2_8E,(_ZN34_INTERNAL_80745d6f_4_k_cu_fe488be14cuda3std3__45__cpo5crendE - _ZN34_INTERNAL_80745d6f_4_k_cu_fe488be16thrust24THRUST_300001_SM_1000_NS12placeholders2_8E)
_ZN34_INTERNAL_80745d6f_4_k_cu_fe488be16thrust24THRUST_300001_SM_1000_NS12placeholders2_8E:
	.zero		1
	.type		_ZN34_INTERNAL_80745d6f_4_k_cu_fe488be14cuda3std3__45__cpo5crendE,@object
	.size		_ZN34_INTERNAL_80745d6f_4_k_cu_fe488be14cuda3std3__45__cpo5crendE,(_ZN34_INTERNAL_80745d6f_4_k_cu_fe488be14cuda3std6ranges3__45__cpo4prevE - _ZN34_INTERNAL_80745d6f_4_k_cu_fe488be14cuda3std3__45__cpo5crendE)
_ZN34_INTERNAL_80745d6f_4_k_cu_fe488be14cuda3std3__45__cpo5crendE:
	.zero		1
	.type		_ZN34_INTERNAL_80745d6f_4_k_cu_fe488be14cuda3std6ranges3__45__cpo4prevE,@object
	.size		_ZN34_INTERNAL_80745d6f_4_k_cu_fe488be14cuda3std6ranges3__45__cpo4prevE,(_ZN34_INTERNAL_80745d6f_4_k_cu_fe488be14cuda3std6ranges3__45__cpo9iter_moveE - _ZN34_INTERNAL_80745d6f_4_k_cu_fe488be14cuda3std6ranges3__45__cpo4prevE)
_ZN34_INTERNAL_80745d6f_4_k_cu_fe488be14cuda3std6ranges3__45__cpo4prevE:
	.zero		1
	.type		_ZN34_INTERNAL_80745d6f_4_k_cu_fe488be14cuda3std6ranges3__45__cpo9iter_moveE,@object
	.size		_ZN34_INTERNAL_80745d6f_4_k_cu_fe488be14cuda3std6ranges3__45__cpo9iter_moveE,(_ZN34_INTERNAL_80745d6f_4_k_cu_fe488be16thrust24THRUST_300001_SM_1000_NS6system6detail10sequential3seqE - _ZN34_INTERNAL_80745d6f_4_k_cu_fe488be14cuda3std6ranges3__45__cpo9iter_moveE)
_ZN34_INTERNAL_80745d6f_4_k_cu_fe488be14cuda3std6ranges3__45__cpo9iter_moveE:
	.zero		1
	.type		_ZN34_INTERNAL_80745d6f_4_k_cu_fe488be16thrust24THRUST_300001_SM_1000_NS6system6detail10sequential3seqE,@object
	.size		_ZN34_INTERNAL_80745d6f_4_k_cu_fe488be16thrust24THRUST_300001_SM_1000_NS6system6detail10sequential3seqE,(.L_31 - _ZN34_INTERNAL_80745d6f_4_k_cu_fe488be16thrust24THRUST_300001_SM_1000_NS6system6detail10sequential3seqE)
_ZN34_INTERNAL_80745d6f_4_k_cu_fe488be16thrust24THRUST_300001_SM_1000_NS6system6detail10sequential3seqE:
	.zero		1
.L_31:


//--------------------- .nv.constant0._ZN3cub18CUB_300001_SM_10006detail11EmptyKernelIvEEvv --------------------------
	.section	.nv.constant0._ZN3cub18CUB_300001_SM_10006detail11EmptyKernelIvEEvv,"a",@progbits
	.sectionflags	@""
	.align	4
.nv.constant0._ZN3cub18CUB_300001_SM_10006detail11EmptyKernelIvEEvv:
	.zero		896


//--------------------- .nv.constant0._Z17groupAndBuildTreePKiS0_PiS1_iiP17ReferenceTreeNodePS3_ --------------------------
	.section	.nv.constant0._Z17groupAndBuildTreePKiS0_PiS1_iiP17ReferenceTreeNodePS3_,"a",@progbits
	.sectionflags	@""
	.align	4
.nv.constant0._Z17groupAndBuildTreePKiS0_PiS1_iiP17ReferenceTreeNodePS3_:
	.zero		952


//--------------------- .nv.constant0._Z22computeHammingAndGroupPKyPKiiiiyPiS3_ --------------------------
	.section	.nv.constant0._Z22computeHammingAndGroupPKyPKiiiiyPiS3_,"a",@progbits
	.sectionflags	@""
	.align	4
.nv.constant0._Z22computeHammingAndGroupPKyPKiiiiyPiS3_:
	.zero		952


//--------------------- SYMBOLS --------------------------

	.type		.nv.reservedSmem.offset0,@object
	.size		.nv.reservedSmem.offset0,0x4
